	.target	sm_100a

	.elftype	@"ET_EXEC"


//--------------------- .note.nv.tkinfo           --------------------------
	.section	.note.nv.tkinfo,"",@"SHT_NOTE"
	.sectionflags	@"SHF_NOTE_NV_TKINFO"
	.tkinfo
        /*0018*/ 	.word	0x00000002
        /*0030*/ 	.string	""
        /*0030*/ 	.string	"ptxas"
        /*0030*/ 	.string	"Cuda compilation tools, release 13.0, V13.0.88"
        /*0030*/ 	.string	"Build cuda_13.0.r13.0/compiler.36424714_0"
        /*0030*/ 	.string	"-arch sm_100a -m 64 "



//--------------------- .note.nv.cuinfo           --------------------------
	.section	.note.nv.cuinfo,"",@"SHT_NOTE"
	.sectionflags	@"SHF_NOTE_NV_CUINFO"
        /*0018*/ 	.short	0x0002
        /*001a*/ 	.short	0x0064
        /*001c*/ 	.short	0x0082
	.zero		2


//--------------------- .nv.info                  --------------------------
	.section	.nv.info,"",@"SHT_CUDA_INFO"
	.align	4


	//----- nvinfo : EIATTR_REGCOUNT
	.align		4
        /*0000*/ 	.byte	0x04, 0x2f
        /*0002*/ 	.short	(.L_19 - .L_18)
	.align		4
.L_18:
        /*0004*/ 	.word	index@(_ZN7cutlass13device_kernelINS_4gemm6kernel13GemmUniversalIN4cute5tupleIJiiiiEEENS1_10collective13CollectiveMmaINS1_35MainloopSm100TmaUmmaWarpSpecializedILi26ELi2ELi4ENS5_IJNS4_1CILi2EEENSA_ILi1EEESC_EEEEENS5_IJNSA_ILi64EEESF_NSA_ILi32EEEEEENS_10bfloat16_tENS5_IJlSC_lEEESI_SJ_NS4_8TiledMMAINS4_8MMA_AtomIJNS4_20SM100_MMA_F16BF16_SSISI_SI_fLi64ELi64ELNS4_4UMMA5MajorE0ELSO_0ELNSN_7ScaleInE0ELSP_0EEEEEENS4_6LayoutINS5_IJSC_SC_SC_EEENS5_IJNSA_ILi0EEESU_SU_EEEEENS5_IJNS4_10UnderscoreESX_SX_EEEEENS4_13SM90_TMA_LOADENS4_14ComposedLayoutINS4_7SwizzleILi2ELi4ELi3EEENS4_18smem_ptr_flag_bitsILi16EEENSS_INS5_IJNSA_ILi8EEESG_EEENS5_IJSG_SC_EEEEEEEvNS4_8identityENS4_23SM90_TMA_LOAD_MULTICASTES1A_vS1B_EENS_8epilogue10collective18CollectiveEpilogueINS1E_23Sm100TmaWarpSpecializedILi3ELi2ELi16ELb1ELb0EEEJSH_NS5_IJNSS_ISF_SC_EENSS_ISG_SC_EEEEESI_SJ_SI_SJ_NS1E_6fusion15FusionCallbacksIS1I_NS1M_17LinearCombinationISI_fSI_fLNS_15FloatRoundStyleE2EEESH_S1L_JEEENS4_5SM1004TMEM4LOAD26SM100_TMEM_LOAD_16dp256b4xES10_S1A_NS4_17SM75_U32x4_LDSM_NENS4_14SM90_TMA_STOREES1A_NS4_17SM90_U32x4_STSM_NENS4_39AutoVectorizingCopyWithAssumedAlignmentILi128EEEEEEvvEEEEvNT_6ParamsE)
        /*0008*/ 	.word	0x00000045


	//----- nvinfo : EIATTR_FRAME_SIZE
	.align		4
.L_19:
        /*000c*/ 	.byte	0x04, 0x11
        /*000e*/ 	.short	(.L_21 - .L_20)
	.align		4
.L_20:
        /*0010*/ 	.word	index@($__internal_2_$__cuda_sm10x_tcgen05_guardrail_trap_unallocated_columns_being_dealloced)
        /*0014*/ 	.word	0x00000000


	//----- nvinfo : EIATTR_FRAME_SIZE
	.align		4
.L_21:
        /*0018*/ 	.byte	0x04, 0x11
        /*001a*/ 	.short	(.L_23 - .L_22)
	.align		4
.L_22:
        /*001c*/ 	.word	index@($__internal_1_$__cuda_sm10x_tcgen05_guardrail_trap_phase_invalid_during_alloc)
        /*0020*/ 	.word	0x00000000


	//----- nvinfo : EIATTR_FRAME_SIZE
	.align		4
.L_23:
        /*0024*/ 	.byte	0x04, 0x11
        /*0026*/ 	.short	(.L_25 - .L_24)
	.align		4
.L_24:
        /*0028*/ 	.word	index@($__internal_0_$__cuda_sm10x_tcgen05_guardrail_trap_col_being_dealloced_not_returned_by_alloc)
        /*002c*/ 	.word	0x00000000


	//----- nvinfo : EIATTR_FRAME_SIZE
	.align		4
.L_25:
        /*0030*/ 	.byte	0x04, 0x11
        /*0032*/ 	.short	(.L_27 - .L_26)
	.align		4
.L_26:
        /*0034*/ 	.word	index@(_ZN7cutlass13device_kernelINS_4gemm6kernel13GemmUniversalIN4cute5tupleIJiiiiEEENS1_10collective13CollectiveMmaINS1_35MainloopSm100TmaUmmaWarpSpecializedILi26ELi2ELi4ENS5_IJNS4_1CILi2EEENSA_ILi1EEESC_EEEEENS5_IJNSA_ILi64EEESF_NSA_ILi32EEEEEENS_10bfloat16_tENS5_IJlSC_lEEESI_SJ_NS4_8TiledMMAINS4_8MMA_AtomIJNS4_20SM100_MMA_F16BF16_SSISI_SI_fLi64ELi64ELNS4_4UMMA5MajorE0ELSO_0ELNSN_7ScaleInE0ELSP_0EEEEEENS4_6LayoutINS5_IJSC_SC_SC_EEENS5_IJNSA_ILi0EEESU_SU_EEEEENS5_IJNS4_10UnderscoreESX_SX_EEEEENS4_13SM90_TMA_LOADENS4_14ComposedLayoutINS4_7SwizzleILi2ELi4ELi3EEENS4_18smem_ptr_flag_bitsILi16EEENSS_INS5_IJNSA_ILi8EEESG_EEENS5_IJSG_SC_EEEEEEEvNS4_8identityENS4_23SM90_TMA_LOAD_MULTICASTES1A_vS1B_EENS_8epilogue10collective18CollectiveEpilogueINS1E_23Sm100TmaWarpSpecializedILi3ELi2ELi16ELb1ELb0EEEJSH_NS5_IJNSS_ISF_SC_EENSS_ISG_SC_EEEEESI_SJ_SI_SJ_NS1E_6fusion15FusionCallbacksIS1I_NS1M_17LinearCombinationISI_fSI_fLNS_15FloatRoundStyleE2EEESH_S1L_JEEENS4_5SM1004TMEM4LOAD26SM100_TMEM_LOAD_16dp256b4xES10_S1A_NS4_17SM75_U32x4_LDSM_NENS4_14SM90_TMA_STOREES1A_NS4_17SM90_U32x4_STSM_NENS4_39AutoVectorizingCopyWithAssumedAlignmentILi128EEEEEEvvEEEEvNT_6ParamsE)
        /*0038*/ 	.word	0x00000000


	//----- nvinfo : EIATTR_MIN_STACK_SIZE
	.align		4
.L_27:
        /*003c*/ 	.byte	0x04, 0x12
        /*003e*/ 	.short	(.L_29 - .L_28)
	.align		4
.L_28:
        /*0040*/ 	.word	index@(_ZN7cutlass13device_kernelINS_4gemm6kernel13GemmUniversalIN4cute5tupleIJiiiiEEENS1_10collective13CollectiveMmaINS1_35MainloopSm100TmaUmmaWarpSpecializedILi26ELi2ELi4ENS5_IJNS4_1CILi2EEENSA_ILi1EEESC_EEEEENS5_IJNSA_ILi64EEESF_NSA_ILi32EEEEEENS_10bfloat16_tENS5_IJlSC_lEEESI_SJ_NS4_8TiledMMAINS4_8MMA_AtomIJNS4_20SM100_MMA_F16BF16_SSISI_SI_fLi64ELi64ELNS4_4UMMA5MajorE0ELSO_0ELNSN_7ScaleInE0ELSP_0EEEEEENS4_6LayoutINS5_IJSC_SC_SC_EEENS5_IJNSA_ILi0EEESU_SU_EEEEENS5_IJNS4_10UnderscoreESX_SX_EEEEENS4_13SM90_TMA_LOADENS4_14ComposedLayoutINS4_7SwizzleILi2ELi4ELi3EEENS4_18smem_ptr_flag_bitsILi16EEENSS_INS5_IJNSA_ILi8EEESG_EEENS5_IJSG_SC_EEEEEEEvNS4_8identityENS4_23SM90_TMA_LOAD_MULTICASTES1A_vS1B_EENS_8epilogue10collective18CollectiveEpilogueINS1E_23Sm100TmaWarpSpecializedILi3ELi2ELi16ELb1ELb0EEEJSH_NS5_IJNSS_ISF_SC_EENSS_ISG_SC_EEEEESI_SJ_SI_SJ_NS1E_6fusion15FusionCallbacksIS1I_NS1M_17LinearCombinationISI_fSI_fLNS_15FloatRoundStyleE2EEESH_S1L_JEEENS4_5SM1004TMEM4LOAD26SM100_TMEM_LOAD_16dp256b4xES10_S1A_NS4_17SM75_U32x4_LDSM_NENS4_14SM90_TMA_STOREES1A_NS4_17SM90_U32x4_STSM_NENS4_39AutoVectorizingCopyWithAssumedAlignmentILi128EEEEEEvvEEEEvNT_6ParamsE)
        /*0044*/ 	.word	0x00000000
.L_29:


//--------------------- .nv.compat                --------------------------
	.section	.nv.compat,"",@"SHT_CUDA_COMPAT_INFO"
	.align	4
        /*0000*/ 	.byte	0x02, 0x09, 0x01, 0x00, 0x02, 0x02, 0x02, 0x00, 0x02, 0x05, 0x05, 0x00, 0x03, 0x07, 0x01, 0x01
        /*0010*/ 	.byte	0x02, 0x03, 0x01, 0x00, 0x02, 0x06, 0x01, 0x00, 0x04, 0x0b, 0x08, 0x00, 0x09, 0x00, 0x00, 0x00
        /*0020*/ 	.byte	0x00, 0x00, 0x00, 0x00


//--------------------- .nv.info._ZN7cutlass13device_kernelINS_4gemm6kernel13GemmUniversalIN4cute5tupleIJiiiiEEENS1_10collective13CollectiveMmaINS1_35MainloopSm100TmaUmmaWarpSpecializedILi26ELi2ELi4ENS5_IJNS4_1CILi2EEENSA_ILi1EEESC_EEEEENS5_IJNSA_ILi64EEESF_NSA_ILi32EEEEEENS_10bfloat16_tENS5_IJlSC_lEEESI_SJ_NS4_8TiledMMAINS4_8MMA_AtomIJNS4_20SM100_MMA_F16BF16_SSISI_SI_fLi64ELi64ELNS4_4UMMA5MajorE0ELSO_0ELNSN_7ScaleInE0ELSP_0EEEEEENS4_6LayoutINS5_IJSC_SC_SC_EEENS5_IJNSA_ILi0EEESU_SU_EEEEENS5_IJNS4_10UnderscoreESX_SX_EEEEENS4_13SM90_TMA_LOADENS4_14ComposedLayoutINS4_7SwizzleILi2ELi4ELi3EEENS4_18smem_ptr_flag_bitsILi16EEENSS_INS5_IJNSA_ILi8EEESG_EEENS5_IJSG_SC_EEEEEEEvNS4_8identityENS4_23SM90_TMA_LOAD_MULTICASTES1A_vS1B_EENS_8epilogue10collective18CollectiveEpilogueINS1E_23Sm100TmaWarpSpecializedILi3ELi2ELi16ELb1ELb0EEEJSH_NS5_IJNSS_ISF_SC_EENSS_ISG_SC_EEEEESI_SJ_SI_SJ_NS1E_6fusion15FusionCallbacksIS1I_NS1M_17LinearCombinationISI_fSI_fLNS_15FloatRoundStyleE2EEESH_S1L_JEEENS4_5SM1004TMEM4LOAD26SM100_TMEM_LOAD_16dp256b4xES10_S1A_NS4_17SM75_U32x4_LDSM_NENS4_14SM90_TMA_STOREES1A_NS4_17SM90_U32x4_STSM_NENS4_39AutoVectorizingCopyWithAssumedAlignmentILi128EEEEEEvvEEEEvNT_6ParamsE --------------------------
	.section	.nv.info._ZN7cutlass13device_kernelINS_4gemm6kernel13GemmUniversalIN4cute5tupleIJiiiiEEENS1_10collective13CollectiveMmaINS1_35MainloopSm100TmaUmmaWarpSpecializedILi26ELi2ELi4ENS5_IJNS4_1CILi2EEENSA_ILi1EEESC_EEEEENS5_IJNSA_ILi64EEESF_NSA_ILi32EEEEEENS_10bfloat16_tENS5_IJlSC_lEEESI_SJ_NS4_8TiledMMAINS4_8MMA_AtomIJNS4_20SM100_MMA_F16BF16_SSISI_SI_fLi64ELi64ELNS4_4UMMA5MajorE0ELSO_0ELNSN_7ScaleInE0ELSP_0EEEEEENS4_6LayoutINS5_IJSC_SC_SC_EEENS5_IJNSA_ILi0EEESU_SU_EEEEENS5_IJNS4_10UnderscoreESX_SX_EEEEENS4_13SM90_TMA_LOADENS4_14ComposedLayoutINS4_7SwizzleILi2ELi4ELi3EEENS4_18smem_ptr_flag_bitsILi16EEENSS_INS5_IJNSA_ILi8EEESG_EEENS5_IJSG_SC_EEEEEEEvNS4_8identityENS4_23SM90_TMA_LOAD_MULTICASTES1A_vS1B_EENS_8epilogue10collective18CollectiveEpilogueINS1E_23Sm100TmaWarpSpecializedILi3ELi2ELi16ELb1ELb0EEEJSH_NS5_IJNSS_ISF_SC_EENSS_ISG_SC_EEEEESI_SJ_SI_SJ_NS1E_6fusion15FusionCallbacksIS1I_NS1M_17LinearCombinationISI_fSI_fLNS_15FloatRoundStyleE2EEESH_S1L_JEEENS4_5SM1004TMEM4LOAD26SM100_TMEM_LOAD_16dp256b4xES10_S1A_NS4_17SM75_U32x4_LDSM_NENS4_14SM90_TMA_STOREES1A_NS4_17SM90_U32x4_STSM_NENS4_39AutoVectorizingCopyWithAssumedAlignmentILi128EEEEEEvvEEEEvNT_6ParamsE,"",@"SHT_CUDA_INFO"
	.sectionflags	@""
	.align	4


	//----- nvinfo : EIATTR_CUDA_API_VERSION
	.align		4
        /*0000*/ 	.byte	0x04, 0x37
        /*0002*/ 	.short	(.L_31 - .L_30)
.L_30:
        /*0004*/ 	.word	0x00000082


	//----- nvinfo : EIATTR_KPARAM_INFO
	.align		4
.L_31:
        /*0008*/ 	.byte	0x04, 0x17
        /*000a*/ 	.short	(.L_33 - .L_32)
.L_32:
        /*000c*/ 	.word	0x00000000
        /*0010*/ 	.short	0x0000
        /*0012*/ 	.short	0x0000
        /*0014*/ 	.byte	0x00, 0xf0, 0x01, 0x20


	//----- nvinfo : EIATTR_AT_ENTRY_FRAGMENTS
	.align		4
.L_33:
        /*0018*/ 	.byte	0x04, 0x4f
        /*001a*/ 	.short	(.L_35 - .L_34)


	//   ....[0]....
.L_34:
        /*001c*/ 	.word	0x00000006


	//----- nvinfo : EIATTR_RESERVED_SMEM_USED
	.align		4
.L_35:
        /*0020*/ 	.byte	0x01, 0x41
	.zero		2


	//----- nvinfo : EIATTR_SPARSE_MMA_MASK
	.align		4
        /*0024*/ 	.byte	0x03, 0x50
        /*0026*/ 	.short	0x0000


	//----- nvinfo : EIATTR_TCGEN05_1CTA_USED
	.align		4
        /*0028*/ 	.byte	0x01, 0x51
	.zero		2


	//----- nvinfo : EIATTR_MAXREG_COUNT
	.align		4
        /*002c*/ 	.byte	0x03, 0x1b
        /*002e*/ 	.short	0x00ff


	//----- nvinfo : EIATTR_NUM_BARRIERS
	.align		4
        /*0030*/ 	.byte	0x02, 0x4c
        /*0032*/ 	.byte	0x07
	.zero		1


	//----- nvinfo : EIATTR_EXTERNS
	.align		4
        /*0034*/ 	.byte	0x04, 0x0f
        /*0036*/ 	.short	(.L_37 - .L_36)


	//   ....[0]....
	.align		4
.L_36:
        /*0038*/ 	.word	index@(__assertfail)


	//----- nvinfo : EIATTR_MERCURY_ISA_VERSION
	.align		4
.L_37:
        /*003c*/ 	.byte	0x03, 0x5f
        /*003e*/ 	.short	0x0101


	//----- nvinfo : EIATTR_INT_WARP_WIDE_INSTR_OFFSETS
	.align		4
        /*0040*/ 	.byte	0x04, 0x31
        /*0042*/ 	.short	(.L_39 - .L_38)


	//   ....[0]....
.L_38:
        /*0044*/ 	.word	0x00004b30


	//   ....[1]....
        /*0048*/ 	.word	0x00004b60


	//   ....[2]....
        /*004c*/ 	.word	0x00004b80


	//   ....[3]....
        /*0050*/ 	.word	0x00005700


	//   ....[4]....
        /*0054*/ 	.word	0x00005820


	//   ....[5]....
        /*0058*/ 	.word	0x00005970


	//   ....[6]....
        /*005c*/ 	.word	0x00005a90


	//----- nvinfo : EIATTR_COOP_GROUP_MASK_REGIDS
	.align		4
.L_39:
        /*0060*/ 	.byte	0x04, 0x29
        /*0062*/ 	.short	(.L_41 - .L_40)


	//   ....[0]....
.L_40:
        /*0064*/ 	.word	0xffffffff


	//   ....[1]....
        /*0068*/ 	.word	0xffffffff


	//   ....[2]....
        /*006c*/ 	.word	0xffffffff


	//   ....[3]....
        /*0070*/ 	.word	0xffffffff


	//   ....[4]....
        /*0074*/ 	.word	0xffffffff


	//   ....[5]....
        /*0078*/ 	.word	0xffffffff


	//   ....[6]....
        /*007c*/ 	.word	0xffffffff


	//   ....[7]....
        /*0080*/ 	.word	0xffffffff


	//   ....[8]....
        /*0084*/ 	.word	0xffffffff


	//   ....[9]....
        /*0088*/ 	.word	0xffffffff


	//   ....[10]....
        /*008c*/ 	.word	0xffffffff


	//   ....[11]....
        /*0090*/ 	.word	0xffffffff


	//   ....[12]....
        /*0094*/ 	.word	0xffffffff


	//   ....[13]....
        /*0098*/ 	.word	0xffffffff


	//----- nvinfo : EIATTR_COOP_GROUP_INSTR_OFFSETS
	.align		4
.L_41:
        /*009c*/ 	.byte	0x04, 0x28
        /*009e*/ 	.short	(.L_43 - .L_42)


	//   ....[0]....
.L_42:
        /*00a0*/ 	.word	0x00000080


	//   ....[1]....
        /*00a4*/ 	.word	0x000004f0


	//   ....[2]....
        /*00a8*/ 	.word	0x00000970


	//   ....[3]....
        /*00ac*/ 	.word	0x00000af0


	//   ....[4]....
        /*00b0*/ 	.word	0x00000bf0


	//   ....[5]....
        /*00b4*/ 	.word	0x00000d60


	//   ....[6]....
        /*00b8*/ 	.word	0x00000f00


	//   ....[7]....
        /*00bc*/ 	.word	0x000010c0


	//   ....[8]....
        /*00c0*/ 	.word	0x000022e0


	//   ....[9]....
        /*00c4*/ 	.word	0x00003e00


	//   ....[10]....
        /*00c8*/ 	.word	0x00004010


	//   ....[11]....
        /*00cc*/ 	.word	0x00004040


	//   ....[12]....
        /*00d0*/ 	.word	0x00004a10


	//   ....[13]....
        /*00d4*/ 	.word	0x00004c40


	//----- nvinfo : EIATTR_VRC_CTA_INIT_COUNT
	.align		4
.L_43:
        /*00d8*/ 	.byte	0x02, 0x4a
        /*00da*/ 	.byte	0x80
	.zero		1


	//----- nvinfo : EIATTR_SYSCALL_OFFSETS
	.align		4
        /*00dc*/ 	.byte	0x04, 0x46
        /*00de*/ 	.short	(.L_45 - .L_44)


	//   ....[0]....
.L_44:
        /*00e0*/ 	.word	0x000067b0


	//   ....[1]....
        /*00e4*/ 	.word	0x000068a0


	//   ....[2]....
        /*00e8*/ 	.word	0x000070e0


	//   ....[3]....
        /*00ec*/ 	.word	0x00007a30


	//----- nvinfo : EIATTR_MBARRIER_INSTR_OFFSETS
	.align		4
.L_45:
        /*00f0*/ 	.byte	0x04, 0x39
        /*00f2*/ 	.short	(.L_47 - .L_46)


	//   ....[0]....
.L_46:
        /*00f4*/ 	.word	0x00000610
        /*00f8*/ 	.word	0x000000ff
        /*00fc*/ 	.word	0x00000000
        /*0100*/ 	.short	0x0100
        /*0102*/ 	.byte	0x04
	.zero		1


	//   ....[1]....
        /*0104*/ 	.word	0x00000620
        /*0108*/ 	.word	0x000000ff
        /*010c*/ 	.word	0x000000d0
        /*0110*/ 	.short	0x0100
        /*0112*/ 	.byte	0x04
	.zero		1


	//   ....[2]....
        /*0114*/ 	.word	0x00000630
        /*0118*/ 	.word	0x000000ff
        /*011c*/ 	.word	0x00000008
        /*0120*/ 	.short	0x0100
        /*0122*/ 	.byte	0x04
	.zero		1


	//   ....[3]....
        /*0124*/ 	.word	0x00000640
        /*0128*/ 	.word	0x000000ff
        /*012c*/ 	.word	0x000000d8
        /*0130*/ 	.short	0x0100
        /*0132*/ 	.byte	0x04
	.zero		1


	//   ....[4]....
        /*0134*/ 	.word	0x00000650
        /*0138*/ 	.word	0x000000ff
        /*013c*/ 	.word	0x00000010
        /*0140*/ 	.short	0x0100
        /*0142*/ 	.byte	0x04
	.zero		1


	//   ....[5]....
        /*0144*/ 	.word	0x00000660
        /*0148*/ 	.word	0x000000ff
        /*014c*/ 	.word	0x000000e0
        /*0150*/ 	.short	0x0100
        /*0152*/ 	.byte	0x04
	.zero		1


	//   ....[6]....
        /*0154*/ 	.word	0x00000670
        /*0158*/ 	.word	0x000000ff
        /*015c*/ 	.word	0x00000018
        /*0160*/ 	.short	0x0100
        /*0162*/ 	.byte	0x04
	.zero		1


	//   ....[7]....
        /*0164*/ 	.word	0x00000680
        /*0168*/ 	.word	0x000000ff
        /*016c*/ 	.word	0x000000e8
        /*0170*/ 	.short	0x0100
        /*0172*/ 	.byte	0x04
	.zero		1


	//   ....[8]....
        /*0174*/ 	.word	0x00000690
        /*0178*/ 	.word	0x000000ff
        /*017c*/ 	.word	0x00000020
        /*0180*/ 	.short	0x0100
        /*0182*/ 	.byte	0x04
	.zero		1


	//   ....[9]....
        /*0184*/ 	.word	0x000006a0
        /*0188*/ 	.word	0x000000ff
        /*018c*/ 	.word	0x000000f0
        /*0190*/ 	.short	0x0100
        /*0192*/ 	.byte	0x04
	.zero		1


	//   ....[10]....
        /*0194*/ 	.word	0x000006b0
        /*0198*/ 	.word	0x000000ff
        /*019c*/ 	.word	0x00000028
        /*01a0*/ 	.short	0x0100
        /*01a2*/ 	.byte	0x04
	.zero		1


	//   ....[11]....
        /*01a4*/ 	.word	0x000006c0
        /*01a8*/ 	.word	0x000000ff
        /*01ac*/ 	.word	0x000000f8
        /*01b0*/ 	.short	0x0100
        /*01b2*/ 	.byte	0x04
	.zero		1


	//   ....[12]....
        /*01b4*/ 	.word	0x000006d0
        /*01b8*/ 	.word	0x000000ff
        /*01bc*/ 	.word	0x00000030
        /*01c0*/ 	.short	0x0100
        /*01c2*/ 	.byte	0x04
	.zero		1


	//   ....[13]....
        /*01c4*/ 	.word	0x000006e0
        /*01c8*/ 	.word	0x000000ff
        /*01cc*/ 	.word	0x00000100
        /*01d0*/ 	.short	0x0100
        /*01d2*/ 	.byte	0x04
	.zero		1


	//   ....[14]....
        /*01d4*/ 	.word	0x000006f0
        /*01d8*/ 	.word	0x000000ff
        /*01dc*/ 	.word	0x00000038
        /*01e0*/ 	.short	0x0100
        /*01e2*/ 	.byte	0x04
	.zero		1


	//   ....[15]....
        /*01e4*/ 	.word	0x00000700
        /*01e8*/ 	.word	0x000000ff
        /*01ec*/ 	.word	0x00000108
        /*01f0*/ 	.short	0x0100
        /*01f2*/ 	.byte	0x04
	.zero		1


	//   ....[16]....
        /*01f4*/ 	.word	0x00000710
        /*01f8*/ 	.word	0x000000ff
        /*01fc*/ 	.word	0x00000040
        /*0200*/ 	.short	0x0100
        /*0202*/ 	.byte	0x04
	.zero		1


	//   ....[17]....
        /*0204*/ 	.word	0x00000720
        /*0208*/ 	.word	0x000000ff
        /*020c*/ 	.word	0x00000110
        /*0210*/ 	.short	0x0100
        /*0212*/ 	.byte	0x04
	.zero		1


	//   ....[18]....
        /*0214*/ 	.word	0x00000730
        /*0218*/ 	.word	0x000000ff
        /*021c*/ 	.word	0x00000048
        /*0220*/ 	.short	0x0100
        /*0222*/ 	.byte	0x04
	.zero		1


	//   ....[19]....
        /*0224*/ 	.word	0x00000740
        /*0228*/ 	.word	0x000000ff
        /*022c*/ 	.word	0x00000118
        /*0230*/ 	.short	0x0100
        /*0232*/ 	.byte	0x04
	.zero		1


	//   ....[20]....
        /*0234*/ 	.word	0x00000750
        /*0238*/ 	.word	0x000000ff
        /*023c*/ 	.word	0x00000050
        /*0240*/ 	.short	0x0100
        /*0242*/ 	.byte	0x04
	.zero		1


	//   ....[21]....
        /*0244*/ 	.word	0x00000760
        /*0248*/ 	.word	0x000000ff
        /*024c*/ 	.word	0x00000120
        /*0250*/ 	.short	0x0100
        /*0252*/ 	.byte	0x04
	.zero		1


	//   ....[22]....
        /*0254*/ 	.word	0x00000770
        /*0258*/ 	.word	0x000000ff
        /*025c*/ 	.word	0x00000058
        /*0260*/ 	.short	0x0100
        /*0262*/ 	.byte	0x04
	.zero		1


	//   ....[23]....
        /*0264*/ 	.word	0x00000780
        /*0268*/ 	.word	0x000000ff
        /*026c*/ 	.word	0x00000128
        /*0270*/ 	.short	0x0100
        /*0272*/ 	.byte	0x04
	.zero		1


	//   ....[24]....
        /*0274*/ 	.word	0x00000790
        /*0278*/ 	.word	0x000000ff
        /*027c*/ 	.word	0x00000060
        /*0280*/ 	.short	0x0100
        /*0282*/ 	.byte	0x04
	.zero		1


	//   ....[25]....
        /*0284*/ 	.word	0x000007a0
        /*0288*/ 	.word	0x000000ff
        /*028c*/ 	.word	0x00000130
        /*0290*/ 	.short	0x0100
        /*0292*/ 	.byte	0x04
	.zero		1


	//   ....[26]....
        /*0294*/ 	.word	0x000007b0
        /*0298*/ 	.word	0x000000ff
        /*029c*/ 	.word	0x00000068
        /*02a0*/ 	.short	0x0100
        /*02a2*/ 	.byte	0x04
	.zero		1


	//   ....[27]....
        /*02a4*/ 	.word	0x000007c0
        /*02a8*/ 	.word	0x000000ff
        /*02ac*/ 	.word	0x00000138
        /*02b0*/ 	.short	0x0100
        /*02b2*/ 	.byte	0x04
	.zero		1


	//   ....[28]....
        /*02b4*/ 	.word	0x000007d0
        /*02b8*/ 	.word	0x000000ff
        /*02bc*/ 	.word	0x00000070
        /*02c0*/ 	.short	0x0100
        /*02c2*/ 	.byte	0x04
	.zero		1


	//   ....[29]....
        /*02c4*/ 	.word	0x000007e0
        /*02c8*/ 	.word	0x000000ff
        /*02cc*/ 	.word	0x00000140
        /*02d0*/ 	.short	0x0100
        /*02d2*/ 	.byte	0x04
	.zero		1


	//   ....[30]....
        /*02d4*/ 	.word	0x000007f0
        /*02d8*/ 	.word	0x000000ff
        /*02dc*/ 	.word	0x00000078
        /*02e0*/ 	.short	0x0100
        /*02e2*/ 	.byte	0x04
	.zero		1


	//   ....[31]....
        /*02e4*/ 	.word	0x00000800
        /*02e8*/ 	.word	0x000000ff
        /*02ec*/ 	.word	0x00000148
        /*02f0*/ 	.short	0x0100
        /*02f2*/ 	.byte	0x04
	.zero		1


	//   ....[32]....
        /*02f4*/ 	.word	0x00000810
        /*02f8*/ 	.word	0x000000ff
        /*02fc*/ 	.word	0x00000080
        /*0300*/ 	.short	0x0100
        /*0302*/ 	.byte	0x04
	.zero		1


	//   ....[33]....
        /*0304*/ 	.word	0x00000820
        /*0308*/ 	.word	0x000000ff
        /*030c*/ 	.word	0x00000150
        /*0310*/ 	.short	0x0100
        /*0312*/ 	.byte	0x04
	.zero		1


	//   ....[34]....
        /*0314*/ 	.word	0x00000830
        /*0318*/ 	.word	0x000000ff
        /*031c*/ 	.word	0x00000088
        /*0320*/ 	.short	0x0100
        /*0322*/ 	.byte	0x04
	.zero		1


	//   ....[35]....
        /*0324*/ 	.word	0x00000840
        /*0328*/ 	.word	0x000000ff
        /*032c*/ 	.word	0x00000158
        /*0330*/ 	.short	0x0100
        /*0332*/ 	.byte	0x04
	.zero		1


	//   ....[36]....
        /*0334*/ 	.word	0x00000850
        /*0338*/ 	.word	0x000000ff
        /*033c*/ 	.word	0x00000090
        /*0340*/ 	.short	0x0100
        /*0342*/ 	.byte	0x04
	.zero		1


	//   ....[37]....
        /*0344*/ 	.word	0x00000860
        /*0348*/ 	.word	0x000000ff
        /*034c*/ 	.word	0x00000160
        /*0350*/ 	.short	0x0100
        /*0352*/ 	.byte	0x04
	.zero		1


	//   ....[38]....
        /*0354*/ 	.word	0x00000870
        /*0358*/ 	.word	0x000000ff
        /*035c*/ 	.word	0x00000098
        /*0360*/ 	.short	0x0100
        /*0362*/ 	.byte	0x04
	.zero		1


	//   ....[39]....
        /*0364*/ 	.word	0x00000880
        /*0368*/ 	.word	0x000000ff
        /*036c*/ 	.word	0x00000168
        /*0370*/ 	.short	0x0100
        /*0372*/ 	.byte	0x04
	.zero		1


	//   ....[40]....
        /*0374*/ 	.word	0x00000890
        /*0378*/ 	.word	0x000000ff
        /*037c*/ 	.word	0x000000a0
        /*0380*/ 	.short	0x0100
        /*0382*/ 	.byte	0x04
	.zero		1


	//   ....[41]....
        /*0384*/ 	.word	0x000008a0
        /*0388*/ 	.word	0x000000ff
        /*038c*/ 	.word	0x00000170
        /*0390*/ 	.short	0x0100
        /*0392*/ 	.byte	0x04
	.zero		1


	//   ....[42]....
        /*0394*/ 	.word	0x000008b0
        /*0398*/ 	.word	0x000000ff
        /*039c*/ 	.word	0x000000a8
        /*03a0*/ 	.short	0x0100
        /*03a2*/ 	.byte	0x04
	.zero		1


	//   ....[43]....
        /*03a4*/ 	.word	0x000008c0
        /*03a8*/ 	.word	0x000000ff
        /*03ac*/ 	.word	0x00000178
        /*03b0*/ 	.short	0x0100
        /*03b2*/ 	.byte	0x04
	.zero		1


	//   ....[44]....
        /*03b4*/ 	.word	0x000008d0
        /*03b8*/ 	.word	0x000000ff
        /*03bc*/ 	.word	0x000000b0
        /*03c0*/ 	.short	0x0100
        /*03c2*/ 	.byte	0x04
	.zero		1


	//   ....[45]....
        /*03c4*/ 	.word	0x000008e0
        /*03c8*/ 	.word	0x000000ff
        /*03cc*/ 	.word	0x00000180
        /*03d0*/ 	.short	0x0100
        /*03d2*/ 	.byte	0x04
	.zero		1


	//   ....[46]....
        /*03d4*/ 	.word	0x000008f0
        /*03d8*/ 	.word	0x000000ff
        /*03dc*/ 	.word	0x000000b8
        /*03e0*/ 	.short	0x0100
        /*03e2*/ 	.byte	0x04
	.zero		1


	//   ....[47]....
        /*03e4*/ 	.word	0x00000900
        /*03e8*/ 	.word	0x000000ff
        /*03ec*/ 	.word	0x00000188
        /*03f0*/ 	.short	0x0100
        /*03f2*/ 	.byte	0x04
	.zero		1


	//   ....[48]....
        /*03f4*/ 	.word	0x00000910
        /*03f8*/ 	.word	0x000000ff
        /*03fc*/ 	.word	0x000000c0
        /*0400*/ 	.short	0x0100
        /*0402*/ 	.byte	0x04
	.zero		1


	//   ....[49]....
        /*0404*/ 	.word	0x00000920
        /*0408*/ 	.word	0x000000ff
        /*040c*/ 	.word	0x00000190
        /*0410*/ 	.short	0x0100
        /*0412*/ 	.byte	0x04
	.zero		1


	//   ....[50]....
        /*0414*/ 	.word	0x00000930
        /*0418*/ 	.word	0x000000ff
        /*041c*/ 	.word	0x000000c8
        /*0420*/ 	.short	0x0100
        /*0422*/ 	.byte	0x04
	.zero		1


	//   ....[51]....
        /*0424*/ 	.word	0x00000940
        /*0428*/ 	.word	0x000000ff
        /*042c*/ 	.word	0x00000198
        /*0430*/ 	.short	0x0100
        /*0432*/ 	.byte	0x04
	.zero		1


	//   ....[52]....
        /*0434*/ 	.word	0x00000a80
        /*0438*/ 	.word	0x000000ff
        /*043c*/ 	.word	0x000001a0
        /*0440*/ 	.short	0x0100
        /*0442*/ 	.byte	0x04
	.zero		1


	//   ....[53]....
        /*0444*/ 	.word	0x00000a90
        /*0448*/ 	.word	0x000000ff
        /*044c*/ 	.word	0x000001b8
        /*0450*/ 	.short	0x0100
        /*0452*/ 	.byte	0x04
	.zero		1


	//   ....[54]....
        /*0454*/ 	.word	0x00000aa0
        /*0458*/ 	.word	0x000000ff
        /*045c*/ 	.word	0x000001a8
        /*0460*/ 	.short	0x0100
        /*0462*/ 	.byte	0x04
	.zero		1


	//   ....[55]....
        /*0464*/ 	.word	0x00000ab0
        /*0468*/ 	.word	0x000000ff
        /*046c*/ 	.word	0x000001c0
        /*0470*/ 	.short	0x0100
        /*0472*/ 	.byte	0x04
	.zero		1


	//   ....[56]....
        /*0474*/ 	.word	0x00000ac0
        /*0478*/ 	.word	0x000000ff
        /*047c*/ 	.word	0x000001b0
        /*0480*/ 	.short	0x0100
        /*0482*/ 	.byte	0x04
	.zero		1


	//   ....[57]....
        /*0484*/ 	.word	0x00000ad0
        /*0488*/ 	.word	0x000000ff
        /*048c*/ 	.word	0x000001c8
        /*0490*/ 	.short	0x0100
        /*0492*/ 	.byte	0x04
	.zero		1


	//   ....[58]....
        /*0494*/ 	.word	0x00000bc0
        /*0498*/ 	.word	0x000000ff
        /*049c*/ 	.word	0x000001d0
        /*04a0*/ 	.short	0x0100
        /*04a2*/ 	.byte	0x06
	.zero		1


	//   ....[59]....
        /*04a4*/ 	.word	0x00000bd0
        /*04a8*/ 	.word	0x000000ff
        /*04ac*/ 	.word	0x000001d8
        /*04b0*/ 	.short	0x0100
        /*04b2*/ 	.byte	0x06
	.zero		1


	//   ....[60]....
        /*04b4*/ 	.word	0x00000d10
        /*04b8*/ 	.word	0x000000ff
        /*04bc*/ 	.word	0x000001e0
        /*04c0*/ 	.short	0x0100
        /*04c2*/ 	.byte	0x06
	.zero		1


	//   ....[61]....
        /*04c4*/ 	.word	0x00000d20
        /*04c8*/ 	.word	0x000000ff
        /*04cc*/ 	.word	0x000001f0
        /*04d0*/ 	.short	0x0100
        /*04d2*/ 	.byte	0x06
	.zero		1


	//   ....[62]....
        /*04d4*/ 	.word	0x00000d30
        /*04d8*/ 	.word	0x000000ff
        /*04dc*/ 	.word	0x000001e8
        /*04e0*/ 	.short	0x0100
        /*04e2*/ 	.byte	0x06
	.zero		1


	//   ....[63]....
        /*04e4*/ 	.word	0x00000d40
        /*04e8*/ 	.word	0x000000ff
        /*04ec*/ 	.word	0x000001f8
        /*04f0*/ 	.short	0x0100
        /*04f2*/ 	.byte	0x06
	.zero		1


	//   ....[64]....
        /*04f4*/ 	.word	0x00000e70
        /*04f8*/ 	.word	0x000000ff
        /*04fc*/ 	.word	0x00000200
        /*0500*/ 	.short	0x0100
        /*0502*/ 	.byte	0x04
	.zero		1


	//   ....[65]....
        /*0504*/ 	.word	0x00000e80
        /*0508*/ 	.word	0x000000ff
        /*050c*/ 	.word	0x00000220
        /*0510*/ 	.short	0x0100
        /*0512*/ 	.byte	0x04
	.zero		1


	//   ....[66]....
        /*0514*/ 	.word	0x00000e90
        /*0518*/ 	.word	0x000000ff
        /*051c*/ 	.word	0x00000208
        /*0520*/ 	.short	0x0100
        /*0522*/ 	.byte	0x04
	.zero		1


	//   ....[67]....
        /*0524*/ 	.word	0x00000ea0
        /*0528*/ 	.word	0x000000ff
        /*052c*/ 	.word	0x00000228
        /*0530*/ 	.short	0x0100
        /*0532*/ 	.byte	0x04
	.zero		1


	//   ....[68]....
        /*0534*/ 	.word	0x00000eb0
        /*0538*/ 	.word	0x000000ff
        /*053c*/ 	.word	0x00000210
        /*0540*/ 	.short	0x0100
        /*0542*/ 	.byte	0x04
	.zero		1


	//   ....[69]....
        /*0544*/ 	.word	0x00000ec0
        /*0548*/ 	.word	0x000000ff
        /*054c*/ 	.word	0x00000230
        /*0550*/ 	.short	0x0100
        /*0552*/ 	.byte	0x04
	.zero		1


	//   ....[70]....
        /*0554*/ 	.word	0x00000ed0
        /*0558*/ 	.word	0x000000ff
        /*055c*/ 	.word	0x00000218
        /*0560*/ 	.short	0x0100
        /*0562*/ 	.byte	0x04
	.zero		1


	//   ....[71]....
        /*0564*/ 	.word	0x00000ee0
        /*0568*/ 	.word	0x000000ff
        /*056c*/ 	.word	0x00000238
        /*0570*/ 	.short	0x0100
        /*0572*/ 	.byte	0x04
	.zero		1


	//   ....[72]....
        /*0574*/ 	.word	0x00000fd0
        /*0578*/ 	.word	0x000000ff
        /*057c*/ 	.word	0x00000240
        /*0580*/ 	.short	0x0100
        /*0582*/ 	.byte	0x04
	.zero		1


	//   ....[73]....
        /*0584*/ 	.word	0x00000fe0
        /*0588*/ 	.word	0x000000ff
        /*058c*/ 	.word	0x00000250
        /*0590*/ 	.short	0x0100
        /*0592*/ 	.byte	0x04
	.zero		1


	//   ....[74]....
        /*0594*/ 	.word	0x00000ff0
        /*0598*/ 	.word	0x000000ff
        /*059c*/ 	.word	0x00000248
        /*05a0*/ 	.short	0x0100
        /*05a2*/ 	.byte	0x04
	.zero		1


	//   ....[75]....
        /*05a4*/ 	.word	0x00001000
        /*05a8*/ 	.word	0x000000ff
        /*05ac*/ 	.word	0x00000258
        /*05b0*/ 	.short	0x0100
        /*05b2*/ 	.byte	0x04
	.zero		1


	//   ....[76]....
        /*05b4*/ 	.word	0x00001b40
        /*05b8*/ 	.word	0x00000000
        /*05bc*/ 	.word	0x00000250
        /*05c0*/ 	.short	0x010a
        /*05c2*/ 	.byte	0xff
	.zero		1


	//   ....[77]....
        /*05c4*/ 	.word	0x00001b70
        /*05c8*/ 	.word	0x00000000
        /*05cc*/ 	.word	0x00000240
        /*05d0*/ 	.short	0x0101
        /*05d2*/ 	.byte	0xff
	.zero		1


	//   ....[78]....
        /*05d4*/ 	.word	0x00001c40
        /*05d8*/ 	.word	0x000000ff
        /*05dc*/ 	.word	0x000000d0
        /*05e0*/ 	.short	0x010a
        /*05e2*/ 	.byte	0x04
	.zero		1


	//   ....[79]....
        /*05e4*/ 	.word	0x00001cc0
        /*05e8*/ 	.word	0x000000ff
        /*05ec*/ 	.word	0x000000d0
        /*05f0*/ 	.short	0x010a
        /*05f2*/ 	.byte	0x21
	.zero		1


	//   ....[80]....
        /*05f4*/ 	.word	0x00001e50
        /*05f8*/ 	.word	0x000000ff
        /*05fc*/ 	.word	0x000000d0
        /*0600*/ 	.short	0x010a
        /*0602*/ 	.byte	0x08
	.zero		1


	//   ....[81]....
        /*0604*/ 	.word	0x00001f80
        /*0608*/ 	.word	0x000000ff
        /*060c*/ 	.word	0x000001d8
        /*0610*/ 	.short	0x0101
        /*0612*/ 	.byte	0x06
	.zero		1


	//   ....[82]....
        /*0614*/ 	.word	0x00001fa0
        /*0618*/ 	.word	0x000000ff
        /*061c*/ 	.word	0x000000d0
        /*0620*/ 	.short	0x010a
        /*0622*/ 	.byte	0x04
	.zero		1


	//   ....[83]....
        /*0624*/ 	.word	0x00002020
        /*0628*/ 	.word	0x000000ff
        /*062c*/ 	.word	0x000000d0
        /*0630*/ 	.short	0x010a
        /*0632*/ 	.byte	0x11
	.zero		1


	//   ....[84]....
        /*0634*/ 	.word	0x000021d0
        /*0638*/ 	.word	0x000000ff
        /*063c*/ 	.word	0x000000d0
        /*0640*/ 	.short	0x010a
        /*0642*/ 	.byte	0x07
	.zero		1


	//   ....[85]....
        /*0644*/ 	.word	0x00002310
        /*0648*/ 	.word	0x00000003
        /*064c*/ 	.word	0x000001e0
        /*0650*/ 	.short	0x010a
        /*0652*/ 	.byte	0xff
	.zero		1


	//   ....[86]....
        /*0654*/ 	.word	0x00002460
        /*0658*/ 	.word	0x00000000
        /*065c*/ 	.word	0x00000000
        /*0660*/ 	.short	0x0101
        /*0662*/ 	.byte	0xff
	.zero		1


	//   ....[87]....
        /*0664*/ 	.word	0x00002a20
        /*0668*/ 	.word	0x000000ff
        /*066c*/ 	.word	0x00000000
        /*0670*/ 	.short	0x010a
        /*0672*/ 	.byte	0x04
	.zero		1


	//   ....[88]....
        /*0674*/ 	.word	0x00002ab0
        /*0678*/ 	.word	0x000000ff
        /*067c*/ 	.word	0x00000000
        /*0680*/ 	.short	0x010a
        /*0682*/ 	.byte	0x05
	.zero		1


	//   ....[89]....
        /*0684*/ 	.word	0x00002b40
        /*0688*/ 	.word	0x000000ff
        /*068c*/ 	.word	0x00000000
        /*0690*/ 	.short	0x010a
        /*0692*/ 	.byte	0x05
	.zero		1


	//   ....[90]....
        /*0694*/ 	.word	0x00002bd0
        /*0698*/ 	.word	0x000000ff
        /*069c*/ 	.word	0x00000000
        /*06a0*/ 	.short	0x010a
        /*06a2*/ 	.byte	0x05
	.zero		1


	//   ....[91]....
        /*06a4*/ 	.word	0x00002c60
        /*06a8*/ 	.word	0x000000ff
        /*06ac*/ 	.word	0x00000000
        /*06b0*/ 	.short	0x010a
        /*06b2*/ 	.byte	0x05
	.zero		1


	//   ....[92]....
        /*06b4*/ 	.word	0x00002cf0
        /*06b8*/ 	.word	0x000000ff
        /*06bc*/ 	.word	0x00000000
        /*06c0*/ 	.short	0x010a
        /*06c2*/ 	.byte	0x05
	.zero		1


	//   ....[93]....
        /*06c4*/ 	.word	0x00002d80
        /*06c8*/ 	.word	0x000000ff
        /*06cc*/ 	.word	0x00000000
        /*06d0*/ 	.short	0x010a
        /*06d2*/ 	.byte	0x05
	.zero		1


	//   ....[94]....
        /*06d4*/ 	.word	0x00002e10
        /*06d8*/ 	.word	0x000000ff
        /*06dc*/ 	.word	0x00000000
        /*06e0*/ 	.short	0x010a
        /*06e2*/ 	.byte	0x05
	.zero		1


	//   ....[95]....
        /*06e4*/ 	.word	0x00002ea0
        /*06e8*/ 	.word	0x000000ff
        /*06ec*/ 	.word	0x00000000
        /*06f0*/ 	.short	0x010a
        /*06f2*/ 	.byte	0x05
	.zero		1


	//   ....[96]....
        /*06f4*/ 	.word	0x00002f30
        /*06f8*/ 	.word	0x000000ff
        /*06fc*/ 	.word	0x00000000
        /*0700*/ 	.short	0x010a
        /*0702*/ 	.byte	0x05
	.zero		1


	//   ....[97]....
        /*0704*/ 	.word	0x00002fc0
        /*0708*/ 	.word	0x000000ff
        /*070c*/ 	.word	0x00000000
        /*0710*/ 	.short	0x010a
        /*0712*/ 	.byte	0x05
	.zero		1


	//   ....[98]....
        /*0714*/ 	.word	0x00003050
        /*0718*/ 	.word	0x000000ff
        /*071c*/ 	.word	0x00000000
        /*0720*/ 	.short	0x010a
        /*0722*/ 	.byte	0x05
	.zero		1


	//   ....[99]....
        /*0724*/ 	.word	0x000030e0
        /*0728*/ 	.word	0x000000ff
        /*072c*/ 	.word	0x00000000
        /*0730*/ 	.short	0x010a
        /*0732*/ 	.byte	0x05
	.zero		1


	//   ....[100]....
        /*0734*/ 	.word	0x00003170
        /*0738*/ 	.word	0x000000ff
        /*073c*/ 	.word	0x00000000
        /*0740*/ 	.short	0x010a
        /*0742*/ 	.byte	0x05
	.zero		1


	//   ....[101]....
        /*0744*/ 	.word	0x00003200
        /*0748*/ 	.word	0x000000ff
        /*074c*/ 	.word	0x00000000
        /*0750*/ 	.short	0x010a
        /*0752*/ 	.byte	0x05
	.zero		1


	//   ....[102]....
        /*0754*/ 	.word	0x00003290
        /*0758*/ 	.word	0x000000ff
        /*075c*/ 	.word	0x00000000
        /*0760*/ 	.short	0x010a
        /*0762*/ 	.byte	0x05
	.zero		1


	//   ....[103]....
        /*0764*/ 	.word	0x00003320
        /*0768*/ 	.word	0x000000ff
        /*076c*/ 	.word	0x00000000
        /*0770*/ 	.short	0x010a
        /*0772*/ 	.byte	0x05
	.zero		1


	//   ....[104]....
        /*0774*/ 	.word	0x000033b0
        /*0778*/ 	.word	0x000000ff
        /*077c*/ 	.word	0x00000000
        /*0780*/ 	.short	0x010a
        /*0782*/ 	.byte	0x05
	.zero		1


	//   ....[105]....
        /*0784*/ 	.word	0x00003440
        /*0788*/ 	.word	0x000000ff
        /*078c*/ 	.word	0x00000000
        /*0790*/ 	.short	0x010a
        /*0792*/ 	.byte	0x05
	.zero		1


	//   ....[106]....
        /*0794*/ 	.word	0x000034d0
        /*0798*/ 	.word	0x000000ff
        /*079c*/ 	.word	0x00000000
        /*07a0*/ 	.short	0x010a
        /*07a2*/ 	.byte	0x05
	.zero		1


	//   ....[107]....
        /*07a4*/ 	.word	0x00003560
        /*07a8*/ 	.word	0x000000ff
        /*07ac*/ 	.word	0x00000000
        /*07b0*/ 	.short	0x010a
        /*07b2*/ 	.byte	0x05
	.zero		1


	//   ....[108]....
        /*07b4*/ 	.word	0x000035f0
        /*07b8*/ 	.word	0x000000ff
        /*07bc*/ 	.word	0x00000000
        /*07c0*/ 	.short	0x010a
        /*07c2*/ 	.byte	0x05
	.zero		1


	//   ....[109]....
        /*07c4*/ 	.word	0x00003680
        /*07c8*/ 	.word	0x000000ff
        /*07cc*/ 	.word	0x00000000
        /*07d0*/ 	.short	0x010a
        /*07d2*/ 	.byte	0x05
	.zero		1


	//   ....[110]....
        /*07d4*/ 	.word	0x00003710
        /*07d8*/ 	.word	0x000000ff
        /*07dc*/ 	.word	0x00000000
        /*07e0*/ 	.short	0x010a
        /*07e2*/ 	.byte	0x05
	.zero		1


	//   ....[111]....
        /*07e4*/ 	.word	0x000037a0
        /*07e8*/ 	.word	0x000000ff
        /*07ec*/ 	.word	0x00000000
        /*07f0*/ 	.short	0x010a
        /*07f2*/ 	.byte	0x05
	.zero		1


	//   ....[112]....
        /*07f4*/ 	.word	0x00003840
        /*07f8*/ 	.word	0x00000000
        /*07fc*/ 	.word	0x00000000
        /*0800*/ 	.short	0x010a
        /*0802*/ 	.byte	0xff
	.zero		1


	//   ....[113]....
        /*0804*/ 	.word	0x00003960
        /*0808*/ 	.word	0x00000002
        /*080c*/ 	.word	0x00000240
        /*0810*/ 	.short	0x010a
        /*0812*/ 	.byte	0xff
	.zero		1


	//   ....[114]....
        /*0814*/ 	.word	0x000039d0
        /*0818*/ 	.word	0x00000002
        /*081c*/ 	.word	0x00000000
        /*0820*/ 	.short	0x0101
        /*0822*/ 	.byte	0xff
	.zero		1


	//   ....[115]....
        /*0824*/ 	.word	0x000039f0
        /*0828*/ 	.word	0x000000ff
        /*082c*/ 	.word	0x000001f0
        /*0830*/ 	.short	0x010a
        /*0832*/ 	.byte	0x04
	.zero		1


	//   ....[116]....
        /*0834*/ 	.word	0x00003b10
        /*0838*/ 	.word	0x00000002
        /*083c*/ 	.word	0x000001e0
        /*0840*/ 	.short	0x010a
        /*0842*/ 	.byte	0xff
	.zero		1


	//   ....[117]....
        /*0844*/ 	.word	0x00003c10
        /*0848*/ 	.word	0x00000002
        /*084c*/ 	.word	0x00000000
        /*0850*/ 	.short	0x0101
        /*0852*/ 	.byte	0xff
	.zero		1


	//   ....[118]....
        /*0854*/ 	.word	0x00003ca0
        /*0858*/ 	.word	0x000000ff
        /*085c*/ 	.word	0x000001f0
        /*0860*/ 	.short	0x0106
        /*0862*/ 	.byte	0x04
	.zero		1


	//   ....[119]....
        /*0864*/ 	.word	0x00003cc0
        /*0868*/ 	.word	0x000000ff
        /*086c*/ 	.word	0x000001f0
        /*0870*/ 	.short	0x010a
        /*0872*/ 	.byte	0x04
	.zero		1


	//   ....[120]....
        /*0874*/ 	.word	0x00003d50
        /*0878*/ 	.word	0x000000ff
        /*087c*/ 	.word	0x000001f0
        /*0880*/ 	.short	0x0106
        /*0882*/ 	.byte	0x07
	.zero		1


	//   ....[121]....
        /*0884*/ 	.word	0x00003d90
        /*0888*/ 	.word	0x00000000
        /*088c*/ 	.word	0x000001f0
        /*0890*/ 	.short	0x010a
        /*0892*/ 	.byte	0xff
	.zero		1


	//   ....[122]....
        /*0894*/ 	.word	0x000042a0
        /*0898*/ 	.word	0x00000000
        /*089c*/ 	.word	0x000001e0
        /*08a0*/ 	.short	0x010a
        /*08a2*/ 	.byte	0xff
	.zero		1


	//   ....[123]....
        /*08a4*/ 	.word	0x000043a0
        /*08a8*/ 	.word	0x00000003
        /*08ac*/ 	.word	0x00000000
        /*08b0*/ 	.short	0x0101
        /*08b2*/ 	.byte	0xff
	.zero		1


	//   ....[124]....
        /*08b4*/ 	.word	0x000043b0
        /*08b8*/ 	.word	0x000000ff
        /*08bc*/ 	.word	0x00000000
        /*08c0*/ 	.short	0x010a
        /*08c2*/ 	.byte	0x04
	.zero		1


	//   ....[125]....
        /*08c4*/ 	.word	0x00004430
        /*08c8*/ 	.word	0x000000ff
        /*08cc*/ 	.word	0x00000220
        /*08d0*/ 	.short	0x010a
        /*08d2*/ 	.byte	0x17
	.zero		1


	//   ....[126]....
        /*08d4*/ 	.word	0x00004510
        /*08d8*/ 	.word	0x000000ff
        /*08dc*/ 	.word	0x00000000
        /*08e0*/ 	.short	0x010a
        /*08e2*/ 	.byte	0x05
	.zero		1


	//   ....[127]....
        /*08e4*/ 	.word	0x00004650
        /*08e8*/ 	.word	0x000000ff
        /*08ec*/ 	.word	0x00000000
        /*08f0*/ 	.short	0x010a
        /*08f2*/ 	.byte	0x04
	.zero		1


	//   ....[128]....
        /*08f4*/ 	.word	0x00004840
        /*08f8*/ 	.word	0x000000ff
        /*08fc*/ 	.word	0x00000000
        /*0900*/ 	.short	0x010a
        /*0902*/ 	.byte	0x04
	.zero		1


	//   ....[129]....
        /*0904*/ 	.word	0x000048d0
        /*0908*/ 	.word	0x000000ff
        /*090c*/ 	.word	0x00000000
        /*0910*/ 	.short	0x010a
        /*0912*/ 	.byte	0x05
	.zero		1


	//   ....[130]....
        /*0914*/ 	.word	0x00004960
        /*0918*/ 	.word	0x000000ff
        /*091c*/ 	.word	0x00000000
        /*0920*/ 	.short	0x010a
        /*0922*/ 	.byte	0x05
	.zero		1


	//   ....[131]....
        /*0924*/ 	.word	0x000049f0
        /*0928*/ 	.word	0x000000ff
        /*092c*/ 	.word	0x00000000
        /*0930*/ 	.short	0x010a
        /*0932*/ 	.byte	0x04
	.zero		1


	//   ....[132]....
        /*0934*/ 	.word	0x00004ed0
        /*0938*/ 	.word	0x00000008
        /*093c*/ 	.word	0x000001e0
        /*0940*/ 	.short	0x010a
        /*0942*/ 	.byte	0xff
	.zero		1


	//   ....[133]....
        /*0944*/ 	.word	0x00005040
        /*0948*/ 	.word	0x00000000
        /*094c*/ 	.word	0x00000000
        /*0950*/ 	.short	0x0101
        /*0952*/ 	.byte	0xff
	.zero		1


	//   ....[134]....
        /*0954*/ 	.word	0x00005510
        /*0958*/ 	.word	0x000000ff
        /*095c*/ 	.word	0x000001d8
        /*0960*/ 	.short	0x010a
        /*0962*/ 	.byte	0x18
	.zero		1


	//   ....[135]....
        /*0964*/ 	.word	0x000056e0
        /*0968*/ 	.word	0x000000ff
        /*096c*/ 	.word	0x000001b8
        /*0970*/ 	.short	0x010a
        /*0972*/ 	.byte	0x04
	.zero		1


	//   ....[136]....
        /*0974*/ 	.word	0x000058c0
        /*0978*/ 	.word	0x000000ff
        /*097c*/ 	.word	0x000001a0
        /*0980*/ 	.short	0x010b
        /*0982*/ 	.byte	0x04
	.zero		1


	//   ....[137]....
        /*0984*/ 	.word	0x000058d0
        /*0988*/ 	.word	0x000000ff
        /*098c*/ 	.word	0x00000000
        /*0990*/ 	.short	0x0101
        /*0992*/ 	.byte	0x07
	.zero		1


	//   ....[138]....
        /*0994*/ 	.word	0x000058e0
        /*0998*/ 	.word	0x000000ff
        /*099c*/ 	.word	0x000001b8
        /*09a0*/ 	.short	0x010a
        /*09a2*/ 	.byte	0x05
	.zero		1


	//   ....[139]....
        /*09a4*/ 	.word	0x00005b30
        /*09a8*/ 	.word	0x000000ff
        /*09ac*/ 	.word	0x000001a0
        /*09b0*/ 	.short	0x010b
        /*09b2*/ 	.byte	0x05
	.zero		1


	//   ....[140]....
        /*09b4*/ 	.word	0x00005b40
        /*09b8*/ 	.word	0x000000ff
        /*09bc*/ 	.word	0x00000000
        /*09c0*/ 	.short	0x0101
        /*09c2*/ 	.byte	0x04
	.zero		1


	//   ....[141]....
        /*09c4*/ 	.word	0x00005b90
        /*09c8*/ 	.word	0x000000ff
        /*09cc*/ 	.word	0x00000000
        /*09d0*/ 	.short	0x010a
        /*09d2*/ 	.byte	0x04
	.zero		1


	//   ....[142]....
        /*09d4*/ 	.word	0x00005c20
        /*09d8*/ 	.word	0x000000ff
        /*09dc*/ 	.word	0x00000000
        /*09e0*/ 	.short	0x010a
        /*09e2*/ 	.byte	0x05
	.zero		1


	//   ....[143]....
        /*09e4*/ 	.word	0x00005cc0
        /*09e8*/ 	.word	0x00000000
        /*09ec*/ 	.word	0x00000000
        /*09f0*/ 	.short	0x010a
        /*09f2*/ 	.byte	0xff
	.zero		1


	//   ....[144]....
        /*09f4*/ 	.word	0x00006020
        /*09f8*/ 	.word	0x00000000
        /*09fc*/ 	.word	0x000001e0
        /*0a00*/ 	.short	0x010a
        /*0a02*/ 	.byte	0xff
	.zero		1


	//   ....[145]....
        /*0a04*/ 	.word	0x000060f0
        /*0a08*/ 	.word	0x00000000
        /*0a0c*/ 	.word	0x00000000
        /*0a10*/ 	.short	0x0101
        /*0a12*/ 	.byte	0xff
	.zero		1


	//   ....[146]....
        /*0a14*/ 	.word	0x00006d00
        /*0a18*/ 	.word	0x00000002
        /*0a1c*/ 	.word	0x000001a0
        /*0a20*/ 	.short	0x010a
        /*0a22*/ 	.byte	0xff
	.zero		1


	//   ....[147]....
        /*0a24*/ 	.word	0x00006d40
        /*0a28*/ 	.word	0x0000001b
        /*0a2c*/ 	.word	0x00000200
        /*0a30*/ 	.short	0x010a
        /*0a32*/ 	.byte	0xff
	.zero		1


	//   ....[148]....
        /*0a34*/ 	.word	0x00006e30
        /*0a38*/ 	.word	0x00000002
        /*0a3c*/ 	.word	0x000001a0
        /*0a40*/ 	.short	0x010a
        /*0a42*/ 	.byte	0xff
	.zero		1


	//   ....[149]....
        /*0a44*/ 	.word	0x00006fc0
        /*0a48*/ 	.word	0x0000001b
        /*0a4c*/ 	.word	0x00000200
        /*0a50*/ 	.short	0x010a
        /*0a52*/ 	.byte	0xff
	.zero		1


	//   ....[150]....
        /*0a54*/ 	.word	0x00007790
        /*0a58*/ 	.word	0x00000000
        /*0a5c*/ 	.word	0x00000000
        /*0a60*/ 	.short	0x0101
        /*0a62*/ 	.byte	0xff
	.zero		1


	//   ....[151]....
        /*0a64*/ 	.word	0x000077a0
        /*0a68*/ 	.word	0x00000002
        /*0a6c*/ 	.word	0x000001a0
        /*0a70*/ 	.short	0x010a
        /*0a72*/ 	.byte	0xff
	.zero		1


	//   ....[152]....
        /*0a74*/ 	.word	0x00007860
        /*0a78*/ 	.word	0x00000002
        /*0a7c*/ 	.word	0x000001a0
        /*0a80*/ 	.short	0x010a
        /*0a82*/ 	.byte	0xff
	.zero		1


	//   ....[153]....
        /*0a84*/ 	.word	0x00007c00
        /*0a88*/ 	.word	0x000000ff
        /*0a8c*/ 	.word	0x00000000
        /*0a90*/ 	.short	0x0101
        /*0a92*/ 	.byte	0x04
	.zero		1


	//   ....[154]....
        /*0a94*/ 	.word	0x00008160
        /*0a98*/ 	.word	0x00000000
        /*0a9c*/ 	.word	0x00000000
        /*0aa0*/ 	.short	0x0101
        /*0aa2*/ 	.byte	0xff
	.zero		1


	//   ....[155]....
        /*0aa4*/ 	.word	0x00008410
        /*0aa8*/ 	.word	0x000000ff
        /*0aac*/ 	.word	0x00000000
        /*0ab0*/ 	.short	0x0101
        /*0ab2*/ 	.byte	0x04
	.zero		1


	//   ....[156]....
        /*0ab4*/ 	.word	0x00008430
        /*0ab8*/ 	.word	0x00000000
        /*0abc*/ 	.word	0x00000250
        /*0ac0*/ 	.short	0x010a
        /*0ac2*/ 	.byte	0xff
	.zero		1


	//   ....[157]....
        /*0ac4*/ 	.word	0x00008490
        /*0ac8*/ 	.word	0x00000000
        /*0acc*/ 	.word	0x000000d0
        /*0ad0*/ 	.short	0x010a
        /*0ad2*/ 	.byte	0xff
	.zero		1


	//   ....[158]....
        /*0ad4*/ 	.word	0x000084f0
        /*0ad8*/ 	.word	0x00000000
        /*0adc*/ 	.word	0x000000d0
        /*0ae0*/ 	.short	0x010a
        /*0ae2*/ 	.byte	0xff
	.zero		1


	//   ....[159]....
        /*0ae4*/ 	.word	0x00008540
        /*0ae8*/ 	.word	0x00000003
        /*0aec*/ 	.word	0x000001e0
        /*0af0*/ 	.short	0x010a
        /*0af2*/ 	.byte	0xff
	.zero		1


	//   ....[160]....
        /*0af4*/ 	.word	0x000085a0
        /*0af8*/ 	.word	0x00000000
        /*0afc*/ 	.word	0x00000000
        /*0b00*/ 	.short	0x010a
        /*0b02*/ 	.byte	0xff
	.zero		1


	//   ....[161]....
        /*0b04*/ 	.word	0x00008600
        /*0b08*/ 	.word	0x00000000
        /*0b0c*/ 	.word	0x00000000
        /*0b10*/ 	.short	0x010a
        /*0b12*/ 	.byte	0xff
	.zero		1


	//   ....[162]....
        /*0b14*/ 	.word	0x00008660
        /*0b18*/ 	.word	0x00000000
        /*0b1c*/ 	.word	0x00000000
        /*0b20*/ 	.short	0x010a
        /*0b22*/ 	.byte	0xff
	.zero		1


	//   ....[163]....
        /*0b24*/ 	.word	0x000086c0
        /*0b28*/ 	.word	0x00000000
        /*0b2c*/ 	.word	0x00000000
        /*0b30*/ 	.short	0x010a
        /*0b32*/ 	.byte	0xff
	.zero		1


	//   ....[164]....
        /*0b34*/ 	.word	0x00008720
        /*0b38*/ 	.word	0x00000000
        /*0b3c*/ 	.word	0x00000000
        /*0b40*/ 	.short	0x010a
        /*0b42*/ 	.byte	0xff
	.zero		1


	//   ....[165]....
        /*0b44*/ 	.word	0x00008780
        /*0b48*/ 	.word	0x00000000
        /*0b4c*/ 	.word	0x00000000
        /*0b50*/ 	.short	0x010a
        /*0b52*/ 	.byte	0xff
	.zero		1


	//   ....[166]....
        /*0b54*/ 	.word	0x000087e0
        /*0b58*/ 	.word	0x00000000
        /*0b5c*/ 	.word	0x00000000
        /*0b60*/ 	.short	0x010a
        /*0b62*/ 	.byte	0xff
	.zero		1


	//   ....[167]....
        /*0b64*/ 	.word	0x00008840
        /*0b68*/ 	.word	0x00000000
        /*0b6c*/ 	.word	0x00000000
        /*0b70*/ 	.short	0x010a
        /*0b72*/ 	.byte	0xff
	.zero		1


	//   ....[168]....
        /*0b74*/ 	.word	0x000088a0
        /*0b78*/ 	.word	0x00000000
        /*0b7c*/ 	.word	0x00000000
        /*0b80*/ 	.short	0x010a
        /*0b82*/ 	.byte	0xff
	.zero		1


	//   ....[169]....
        /*0b84*/ 	.word	0x00008900
        /*0b88*/ 	.word	0x00000000
        /*0b8c*/ 	.word	0x00000000
        /*0b90*/ 	.short	0x010a
        /*0b92*/ 	.byte	0xff
	.zero		1


	//   ....[170]....
        /*0b94*/ 	.word	0x00008960
        /*0b98*/ 	.word	0x00000000
        /*0b9c*/ 	.word	0x00000000
        /*0ba0*/ 	.short	0x010a
        /*0ba2*/ 	.byte	0xff
	.zero		1


	//   ....[171]....
        /*0ba4*/ 	.word	0x000089c0
        /*0ba8*/ 	.word	0x00000000
        /*0bac*/ 	.word	0x00000000
        /*0bb0*/ 	.short	0x010a
        /*0bb2*/ 	.byte	0xff
	.zero		1


	//   ....[172]....
        /*0bb4*/ 	.word	0x00008a20
        /*0bb8*/ 	.word	0x00000000
        /*0bbc*/ 	.word	0x00000000
        /*0bc0*/ 	.short	0x010a
        /*0bc2*/ 	.byte	0xff
	.zero		1


	//   ....[173]....
        /*0bc4*/ 	.word	0x00008a80
        /*0bc8*/ 	.word	0x00000000
        /*0bcc*/ 	.word	0x00000000
        /*0bd0*/ 	.short	0x010a
        /*0bd2*/ 	.byte	0xff
	.zero		1


	//   ....[174]....
        /*0bd4*/ 	.word	0x00008ae0
        /*0bd8*/ 	.word	0x00000000
        /*0bdc*/ 	.word	0x00000000
        /*0be0*/ 	.short	0x010a
        /*0be2*/ 	.byte	0xff
	.zero		1


	//   ....[175]....
        /*0be4*/ 	.word	0x00008b40
        /*0be8*/ 	.word	0x00000000
        /*0bec*/ 	.word	0x00000000
        /*0bf0*/ 	.short	0x010a
        /*0bf2*/ 	.byte	0xff
	.zero		1


	//   ....[176]....
        /*0bf4*/ 	.word	0x00008ba0
        /*0bf8*/ 	.word	0x00000000
        /*0bfc*/ 	.word	0x00000000
        /*0c00*/ 	.short	0x010a
        /*0c02*/ 	.byte	0xff
	.zero		1


	//   ....[177]....
        /*0c04*/ 	.word	0x00008c00
        /*0c08*/ 	.word	0x00000000
        /*0c0c*/ 	.word	0x00000000
        /*0c10*/ 	.short	0x010a
        /*0c12*/ 	.byte	0xff
	.zero		1


	//   ....[178]....
        /*0c14*/ 	.word	0x00008c60
        /*0c18*/ 	.word	0x00000000
        /*0c1c*/ 	.word	0x00000000
        /*0c20*/ 	.short	0x010a
        /*0c22*/ 	.byte	0xff
	.zero		1


	//   ....[179]....
        /*0c24*/ 	.word	0x00008cc0
        /*0c28*/ 	.word	0x00000000
        /*0c2c*/ 	.word	0x00000000
        /*0c30*/ 	.short	0x010a
        /*0c32*/ 	.byte	0xff
	.zero		1


	//   ....[180]....
        /*0c34*/ 	.word	0x00008d20
        /*0c38*/ 	.word	0x00000000
        /*0c3c*/ 	.word	0x00000000
        /*0c40*/ 	.short	0x010a
        /*0c42*/ 	.byte	0xff
	.zero		1


	//   ....[181]....
        /*0c44*/ 	.word	0x00008d80
        /*0c48*/ 	.word	0x00000000
        /*0c4c*/ 	.word	0x00000000
        /*0c50*/ 	.short	0x010a
        /*0c52*/ 	.byte	0xff
	.zero		1


	//   ....[182]....
        /*0c54*/ 	.word	0x00008de0
        /*0c58*/ 	.word	0x00000000
        /*0c5c*/ 	.word	0x00000000
        /*0c60*/ 	.short	0x010a
        /*0c62*/ 	.byte	0xff
	.zero		1


	//   ....[183]....
        /*0c64*/ 	.word	0x00008e40
        /*0c68*/ 	.word	0x00000000
        /*0c6c*/ 	.word	0x00000000
        /*0c70*/ 	.short	0x010a
        /*0c72*/ 	.byte	0xff
	.zero		1


	//   ....[184]....
        /*0c74*/ 	.word	0x00008ea0
        /*0c78*/ 	.word	0x00000000
        /*0c7c*/ 	.word	0x00000000
        /*0c80*/ 	.short	0x010a
        /*0c82*/ 	.byte	0xff
	.zero		1


	//   ....[185]....
        /*0c84*/ 	.word	0x00008ef0
        /*0c88*/ 	.word	0x00000002
        /*0c8c*/ 	.word	0x00000240
        /*0c90*/ 	.short	0x010a
        /*0c92*/ 	.byte	0xff
	.zero		1


	//   ....[186]....
        /*0c94*/ 	.word	0x00008f50
        /*0c98*/ 	.word	0x00000002
        /*0c9c*/ 	.word	0x000001f0
        /*0ca0*/ 	.short	0x010a
        /*0ca2*/ 	.byte	0xff
	.zero		1


	//   ....[187]....
        /*0ca4*/ 	.word	0x00008fa0
        /*0ca8*/ 	.word	0x00000002
        /*0cac*/ 	.word	0x000001e0
        /*0cb0*/ 	.short	0x010a
        /*0cb2*/ 	.byte	0xff
	.zero		1


	//   ....[188]....
        /*0cb4*/ 	.word	0x00009000
        /*0cb8*/ 	.word	0x00000000
        /*0cbc*/ 	.word	0x000001f0
        /*0cc0*/ 	.short	0x010a
        /*0cc2*/ 	.byte	0xff
	.zero		1


	//   ....[189]....
        /*0cc4*/ 	.word	0x00009050
        /*0cc8*/ 	.word	0x00000000
        /*0ccc*/ 	.word	0x000001e0
        /*0cd0*/ 	.short	0x010a
        /*0cd2*/ 	.byte	0xff
	.zero		1


	//   ....[190]....
        /*0cd4*/ 	.word	0x000090b0
        /*0cd8*/ 	.word	0x00000002
        /*0cdc*/ 	.word	0x00000220
        /*0ce0*/ 	.short	0x010a
        /*0ce2*/ 	.byte	0xff
	.zero		1


	//   ....[191]....
        /*0ce4*/ 	.word	0x00009110
        /*0ce8*/ 	.word	0x00000000
        /*0cec*/ 	.word	0x00000000
        /*0cf0*/ 	.short	0x010a
        /*0cf2*/ 	.byte	0xff
	.zero		1


	//   ....[192]....
        /*0cf4*/ 	.word	0x00009170
        /*0cf8*/ 	.word	0x00000000
        /*0cfc*/ 	.word	0x00000000
        /*0d00*/ 	.short	0x010a
        /*0d02*/ 	.byte	0xff
	.zero		1


	//   ....[193]....
        /*0d04*/ 	.word	0x000091d0
        /*0d08*/ 	.word	0x00000000
        /*0d0c*/ 	.word	0x00000000
        /*0d10*/ 	.short	0x010a
        /*0d12*/ 	.byte	0xff
	.zero		1


	//   ....[194]....
        /*0d14*/ 	.word	0x00009230
        /*0d18*/ 	.word	0x00000000
        /*0d1c*/ 	.word	0x00000000
        /*0d20*/ 	.short	0x010a
        /*0d22*/ 	.byte	0xff
	.zero		1


	//   ....[195]....
        /*0d24*/ 	.word	0x00009290
        /*0d28*/ 	.word	0x00000000
        /*0d2c*/ 	.word	0x00000000
        /*0d30*/ 	.short	0x010a
        /*0d32*/ 	.byte	0xff
	.zero		1


	//   ....[196]....
        /*0d34*/ 	.word	0x000092e0
        /*0d38*/ 	.word	0x00000008
        /*0d3c*/ 	.word	0x000001e0
        /*0d40*/ 	.short	0x010a
        /*0d42*/ 	.byte	0xff
	.zero		1


	//   ....[197]....
        /*0d44*/ 	.word	0x00009340
        /*0d48*/ 	.word	0x00000000
        /*0d4c*/ 	.word	0x000001d8
        /*0d50*/ 	.short	0x010a
        /*0d52*/ 	.byte	0xff
	.zero		1


	//   ....[198]....
        /*0d54*/ 	.word	0x000093a0
        /*0d58*/ 	.word	0x00000000
        /*0d5c*/ 	.word	0x000001b8
        /*0d60*/ 	.short	0x010a
        /*0d62*/ 	.byte	0xff
	.zero		1


	//   ....[199]....
        /*0d64*/ 	.word	0x00009400
        /*0d68*/ 	.word	0x00000002
        /*0d6c*/ 	.word	0x000001b8
        /*0d70*/ 	.short	0x010a
        /*0d72*/ 	.byte	0xff
	.zero		1


	//   ....[200]....
        /*0d74*/ 	.word	0x00009460
        /*0d78*/ 	.word	0x00000000
        /*0d7c*/ 	.word	0x00000000
        /*0d80*/ 	.short	0x010a
        /*0d82*/ 	.byte	0xff
	.zero		1


	//   ....[201]....
        /*0d84*/ 	.word	0x000094c0
        /*0d88*/ 	.word	0x00000000
        /*0d8c*/ 	.word	0x00000000
        /*0d90*/ 	.short	0x010a
        /*0d92*/ 	.byte	0xff
	.zero		1


	//   ....[202]....
        /*0d94*/ 	.word	0x00009510
        /*0d98*/ 	.word	0x00000000
        /*0d9c*/ 	.word	0x000001e0
        /*0da0*/ 	.short	0x010a
        /*0da2*/ 	.byte	0xff
	.zero		1


	//   ....[203]....
        /*0da4*/ 	.word	0x00009560
        /*0da8*/ 	.word	0x00000002
        /*0dac*/ 	.word	0x000001a0
        /*0db0*/ 	.short	0x010a
        /*0db2*/ 	.byte	0xff
	.zero		1


	//   ....[204]....
        /*0db4*/ 	.word	0x000095b0
        /*0db8*/ 	.word	0x0000001b
        /*0dbc*/ 	.word	0x00000200
        /*0dc0*/ 	.short	0x010a
        /*0dc2*/ 	.byte	0xff
	.zero		1


	//   ....[205]....
        /*0dc4*/ 	.word	0x00009600
        /*0dc8*/ 	.word	0x00000002
        /*0dcc*/ 	.word	0x000001a0
        /*0dd0*/ 	.short	0x010a
        /*0dd2*/ 	.byte	0xff
	.zero		1


	//----- nvinfo : EIATTR_NUM_MBARRIERS
	.align		4
.L_47:
        /*0dd4*/ 	.byte	0x03, 0x38
        /*0dd6*/ 	.short	0x004c


	//----- nvinfo : EIATTR_EXIT_INSTR_OFFSETS
	.align		4
        /*0dd8*/ 	.byte	0x04, 0x1c
        /*0dda*/ 	.short	(.L_49 - .L_48)


	//   ....[0]....
.L_48:
        /*0ddc*/ 	.word	0x00003870


	//   ....[1]....
        /*0de0*/ 	.word	0x00003d60


	//   ....[2]....
        /*0de4*/ 	.word	0x00003dc0


	//   ....[3]....
        /*0de8*/ 	.word	0x00004c50


	//   ....[4]....
        /*0dec*/ 	.word	0x00005cf0


	//   ....[5]....
        /*0df0*/ 	.word	0x00005d30


	//   ....[6]....
        /*0df4*/ 	.word	0x00008300


	//   ....[7]....
        /*0df8*/ 	.word	0x00008380


	//   ....[8]....
        /*0dfc*/ 	.word	0x000083b0


	//   ....[9]....
        /*0e00*/ 	.word	0x00008420


	//----- nvinfo : EIATTR_MAX_THREADS
	.align		4
.L_49:
        /*0e04*/ 	.byte	0x04, 0x05
        /*0e06*/ 	.short	(.L_51 - .L_50)
.L_50:
        /*0e08*/ 	.word	0x00000100
        /*0e0c*/ 	.word	0x00000001
        /*0e10*/ 	.word	0x00000001


	//----- nvinfo : EIATTR_CRS_STACK_SIZE
	.align		4
.L_51:
        /*0e14*/ 	.byte	0x04, 0x1e
        /*0e16*/ 	.short	(.L_53 - .L_52)
.L_52:
        /*0e18*/ 	.word	0x00000000


	//----- nvinfo : EIATTR_CBANK_PARAM_SIZE
	.align		4
.L_53:
        /*0e1c*/ 	.byte	0x03, 0x19
        /*0e1e*/ 	.short	0x0800


	//----- nvinfo : EIATTR_PARAM_CBANK
	.align		4
        /*0e20*/ 	.byte	0x04, 0x0a
        /*0e22*/ 	.short	(.L_55 - .L_54)
	.align		4
.L_54:
        /*0e24*/ 	.word	index@(.nv.constant0._ZN7cutlass13device_kernelINS_4gemm6kernel13GemmUniversalIN4cute5tupleIJiiiiEEENS1_10collective13CollectiveMmaINS1_35MainloopSm100TmaUmmaWarpSpecializedILi26ELi2ELi4ENS5_IJNS4_1CILi2EEENSA_ILi1EEESC_EEEEENS5_IJNSA_ILi64EEESF_NSA_ILi32EEEEEENS_10bfloat16_tENS5_IJlSC_lEEESI_SJ_NS4_8TiledMMAINS4_8MMA_AtomIJNS4_20SM100_MMA_F16BF16_SSISI_SI_fLi64ELi64ELNS4_4UMMA5MajorE0ELSO_0ELNSN_7ScaleInE0ELSP_0EEEEEENS4_6LayoutINS5_IJSC_SC_SC_EEENS5_IJNSA_ILi0EEESU_SU_EEEEENS5_IJNS4_10UnderscoreESX_SX_EEEEENS4_13SM90_TMA_LOADENS4_14ComposedLayoutINS4_7SwizzleILi2ELi4ELi3EEENS4_18smem_ptr_flag_bitsILi16EEENSS_INS5_IJNSA_ILi8EEESG_EEENS5_IJSG_SC_EEEEEEEvNS4_8identityENS4_23SM90_TMA_LOAD_MULTICASTES1A_vS1B_EENS_8epilogue10collective18CollectiveEpilogueINS1E_23Sm100TmaWarpSpecializedILi3ELi2ELi16ELb1ELb0EEEJSH_NS5_IJNSS_ISF_SC_EENSS_ISG_SC_EEEEESI_SJ_SI_SJ_NS1E_6fusion15FusionCallbacksIS1I_NS1M_17LinearCombinationISI_fSI_fLNS_15FloatRoundStyleE2EEESH_S1L_JEEENS4_5SM1004TMEM4LOAD26SM100_TMEM_LOAD_16dp256b4xES10_S1A_NS4_17SM75_U32x4_LDSM_NENS4_14SM90_TMA_STOREES1A_NS4_17SM90_U32x4_STSM_NENS4_39AutoVectorizingCopyWithAssumedAlignmentILi128EEEEEEvvEEEEvNT_6ParamsE)
        /*0e28*/ 	.short	0x0380
        /*0e2a*/ 	.short	0x0800


	//----- nvinfo : EIATTR_SW_WAR
	.align		4
.L_55:
        /*0e2c*/ 	.byte	0x04, 0x36
        /*0e2e*/ 	.short	(.L_57 - .L_56)
.L_56:
        /*0e30*/ 	.word	0x00000008
.L_57:


//--------------------- .nv.callgraph             --------------------------
	.section	.nv.callgraph,"",@"SHT_CUDA_CALLGRAPH"
	.align	4
	.sectionentsize	8
	.align		4
        /*0000*/ 	.word	0x00000000
	.align		4
        /*0004*/ 	.word	0xffffffff
	.align		4
        /*0008*/ 	.word	index@(_ZN7cutlass13device_kernelINS_4gemm6kernel13GemmUniversalIN4cute5tupleIJiiiiEEENS1_10collective13CollectiveMmaINS1_35MainloopSm100TmaUmmaWarpSpecializedILi26ELi2ELi4ENS5_IJNS4_1CILi2EEENSA_ILi1EEESC_EEEEENS5_IJNSA_ILi64EEESF_NSA_ILi32EEEEEENS_10bfloat16_tENS5_IJlSC_lEEESI_SJ_NS4_8TiledMMAINS4_8MMA_AtomIJNS4_20SM100_MMA_F16BF16_SSISI_SI_fLi64ELi64ELNS4_4UMMA5MajorE0ELSO_0ELNSN_7ScaleInE0ELSP_0EEEEEENS4_6LayoutINS5_IJSC_SC_SC_EEENS5_IJNSA_ILi0EEESU_SU_EEEEENS5_IJNS4_10UnderscoreESX_SX_EEEEENS4_13SM90_TMA_LOADENS4_14ComposedLayoutINS4_7SwizzleILi2ELi4ELi3EEENS4_18smem_ptr_flag_bitsILi16EEENSS_INS5_IJNSA_ILi8EEESG_EEENS5_IJSG_SC_EEEEEEEvNS4_8identityENS4_23SM90_TMA_LOAD_MULTICASTES1A_vS1B_EENS_8epilogue10collective18CollectiveEpilogueINS1E_23Sm100TmaWarpSpecializedILi3ELi2ELi16ELb1ELb0EEEJSH_NS5_IJNSS_ISF_SC_EENSS_ISG_SC_EEEEESI_SJ_SI_SJ_NS1E_6fusion15FusionCallbacksIS1I_NS1M_17LinearCombinationISI_fSI_fLNS_15FloatRoundStyleE2EEESH_S1L_JEEENS4_5SM1004TMEM4LOAD26SM100_TMEM_LOAD_16dp256b4xES10_S1A_NS4_17SM75_U32x4_LDSM_NENS4_14SM90_TMA_STOREES1A_NS4_17SM90_U32x4_STSM_NENS4_39AutoVectorizingCopyWithAssumedAlignmentILi128EEEEEEvvEEEEvNT_6ParamsE)
	.align		4
        /*000c*/ 	.word	index@(__assertfail)
	.align		4
        /*0010*/ 	.word	0x00000000
	.align		4
        /*0014*/ 	.word	0xfffffffe
	.align		4
        /*0018*/ 	.word	0x00000000
	.align		4
        /*001c*/ 	.word	0xfffffffd
	.align		4
        /*0020*/ 	.word	0x00000000
	.align		4
        /*0024*/ 	.word	0xfffffffc


//--------------------- .nv.constant4             --------------------------
	.section	.nv.constant4,"a",@progbits
	.align	8
	.align		8
.nv.constant4:
        /*0000*/ 	.dword	__assertfail
	.align		8
        /*0008*/ 	.dword	__unnamed_1
	.align		8
        /*0010*/ 	.dword	__unnamed_2
	.align		8
        /*0018*/ 	.dword	_ZN40_INTERNAL_e804c130_4_k_cu_63774181_212474cuda3std3__45__cpo5beginE
	.align		8
        /*0020*/ 	.dword	_ZN40_INTERNAL_e804c130_4_k_cu_63774181_212474cuda3std3__45__cpo3endE
	.align		8
        /*0028*/ 	.dword	_ZN40_INTERNAL_e804c130_4_k_cu_63774181_212474cuda3std3__45__cpo6cbeginE
	.align		8
        /*0030*/ 	.dword	_ZN40_INTERNAL_e804c130_4_k_cu_63774181_212474cuda3std3__45__cpo4cendE
	.align		8
        /*0038*/ 	.dword	_ZN40_INTERNAL_e804c130_4_k_cu_63774181_212474cuda3std3__442_GLOBAL__N__e804c130_4_k_cu_63774181_212476ignoreE
	.align		8
        /*0040*/ 	.dword	_ZN40_INTERNAL_e804c130_4_k_cu_63774181_212474cuda3std3__419piecewise_constructE
	.align		8
        /*0048*/ 	.dword	_ZN40_INTERNAL_e804c130_4_k_cu_63774181_212474cuda3std3__48in_placeE
	.align		8
        /*0050*/ 	.dword	_ZN40_INTERNAL_e804c130_4_k_cu_63774181_212474cuda3std6ranges3__45__cpo4swapE
	.align		8
        /*0058*/ 	.dword	_ZN40_INTERNAL_e804c130_4_k_cu_63774181_212474cuda3std6ranges3__45__cpo9iter_moveE
	.align		8
        /*0060*/ 	.dword	_ZN40_INTERNAL_e804c130_4_k_cu_63774181_212474cute7productE
	.align		8
        /*0068*/ 	.dword	_ZN40_INTERNAL_e804c130_4_k_cu_63774181_212474cute1_E
	.align		8
        /*0070*/ 	.dword	$str$25
	.align		8
        /*0078*/ 	.dword	$str$26
	.align		8
        /*0080*/ 	.dword	$str$27
	.align		8
        /*0088*/ 	.dword	$str$28


//--------------------- .text._ZN7cutlass13device_kernelINS_4gemm6kernel13GemmUniversalIN4cute5tupleIJiiiiEEENS1_10collective13CollectiveMmaINS1_35MainloopSm100TmaUmmaWarpSpecializedILi26ELi2ELi4ENS5_IJNS4_1CILi2EEENSA_ILi1EEESC_EEEEENS5_IJNSA_ILi64EEESF_NSA_ILi32EEEEEENS_10bfloat16_tENS5_IJlSC_lEEESI_SJ_NS4_8TiledMMAINS4_8MMA_AtomIJNS4_20SM100_MMA_F16BF16_SSISI_SI_fLi64ELi64ELNS4_4UMMA5MajorE0ELSO_0ELNSN_7ScaleInE0ELSP_0EEEEEENS4_6LayoutINS5_IJSC_SC_SC_EEENS5_IJNSA_ILi0EEESU_SU_EEEEENS5_IJNS4_10UnderscoreESX_SX_EEEEENS4_13SM90_TMA_LOADENS4_14ComposedLayoutINS4_7SwizzleILi2ELi4ELi3EEENS4_18smem_ptr_flag_bitsILi16EEENSS_INS5_IJNSA_ILi8EEESG_EEENS5_IJSG_SC_EEEEEEEvNS4_8identityENS4_23SM90_TMA_LOAD_MULTICASTES1A_vS1B_EENS_8epilogue10collective18CollectiveEpilogueINS1E_23Sm100TmaWarpSpecializedILi3ELi2ELi16ELb1ELb0EEEJSH_NS5_IJNSS_ISF_SC_EENSS_ISG_SC_EEEEESI_SJ_SI_SJ_NS1E_6fusion15FusionCallbacksIS1I_NS1M_17LinearCombinationISI_fSI_fLNS_15FloatRoundStyleE2EEESH_S1L_JEEENS4_5SM1004TMEM4LOAD26SM100_TMEM_LOAD_16dp256b4xES10_S1A_NS4_17SM75_U32x4_LDSM_NENS4_14SM90_TMA_STOREES1A_NS4_17SM90_U32x4_STSM_NENS4_39AutoVectorizingCopyWithAssumedAlignmentILi128EEEEEEvvEEEEvNT_6ParamsE --------------------------
	.section	.text._ZN7cutlass13device_kernelINS_4gemm6kernel13GemmUniversalIN4cute5tupleIJiiiiEEENS1_10collective13CollectiveMmaINS1_35MainloopSm100TmaUmmaWarpSpecializedILi26ELi2ELi4ENS5_IJNS4_1CILi2EEENSA_ILi1EEESC_EEEEENS5_IJNSA_ILi64EEESF_NSA_ILi32EEEEEENS_10bfloat16_tENS5_IJlSC_lEEESI_SJ_NS4_8TiledMMAINS4_8MMA_AtomIJNS4_20SM100_MMA_F16BF16_SSISI_SI_fLi64ELi64ELNS4_4UMMA5MajorE0ELSO_0ELNSN_7ScaleInE0ELSP_0EEEEEENS4_6LayoutINS5_IJSC_SC_SC_EEENS5_IJNSA_ILi0EEESU_SU_EEEEENS5_IJNS4_10UnderscoreESX_SX_EEEEENS4_13SM90_TMA_LOADENS4_14ComposedLayoutINS4_7SwizzleILi2ELi4ELi3EEENS4_18smem_ptr_flag_bitsILi16EEENSS_INS5_IJNSA_ILi8EEESG_EEENS5_IJSG_SC_EEEEEEEvNS4_8identityENS4_23SM90_TMA_LOAD_MULTICASTES1A_vS1B_EENS_8epilogue10collective18CollectiveEpilogueINS1E_23Sm100TmaWarpSpecializedILi3ELi2ELi16ELb1ELb0EEEJSH_NS5_IJNSS_ISF_SC_EENSS_ISG_SC_EEEEESI_SJ_SI_SJ_NS1E_6fusion15FusionCallbacksIS1I_NS1M_17LinearCombinationISI_fSI_fLNS_15FloatRoundStyleE2EEESH_S1L_JEEENS4_5SM1004TMEM4LOAD26SM100_TMEM_LOAD_16dp256b4xES10_S1A_NS4_17SM75_U32x4_LDSM_NENS4_14SM90_TMA_STOREES1A_NS4_17SM90_U32x4_STSM_NENS4_39AutoVectorizingCopyWithAssumedAlignmentILi128EEEEEEvvEEEEvNT_6ParamsE,"ax",@progbits
	.align	128
.text._ZN7cutlass13device_kernelINS_4gemm6kernel13GemmUniversalIN4cute5tupleIJiiiiEEENS1_10collective13CollectiveMmaINS1_35MainloopSm100TmaUmmaWarpSpecializedILi26ELi2ELi4ENS5_IJNS4_1CILi2EEENSA_ILi1EEESC_EEEEENS5_IJNSA_ILi64EEESF_NSA_ILi32EEEEEENS_10bfloat16_tENS5_IJlSC_lEEESI_SJ_NS4_8TiledMMAINS4_8MMA_AtomIJNS4_20SM100_MMA_F16BF16_SSISI_SI_fLi64ELi64ELNS4_4UMMA5MajorE0ELSO_0ELNSN_7ScaleInE0ELSP_0EEEEEENS4_6LayoutINS5_IJSC_SC_SC_EEENS5_IJNSA_ILi0EEESU_SU_EEEEENS5_IJNS4_10UnderscoreESX_SX_EEEEENS4_13SM90_TMA_LOADENS4_14ComposedLayoutINS4_7SwizzleILi2ELi4ELi3EEENS4_18smem_ptr_flag_bitsILi16EEENSS_INS5_IJNSA_ILi8EEESG_EEENS5_IJSG_SC_EEEEEEEvNS4_8identityENS4_23SM90_TMA_LOAD_MULTICASTES1A_vS1B_EENS_8epilogue10collective18CollectiveEpilogueINS1E_23Sm100TmaWarpSpecializedILi3ELi2ELi16ELb1ELb0EEEJSH_NS5_IJNSS_ISF_SC_EENSS_ISG_SC_EEEEESI_SJ_SI_SJ_NS1E_6fusion15FusionCallbacksIS1I_NS1M_17LinearCombinationISI_fSI_fLNS_15FloatRoundStyleE2EEESH_S1L_JEEENS4_5SM1004TMEM4LOAD26SM100_TMEM_LOAD_16dp256b4xES10_S1A_NS4_17SM75_U32x4_LDSM_NENS4_14SM90_TMA_STOREES1A_NS4_17SM90_U32x4_STSM_NENS4_39AutoVectorizingCopyWithAssumedAlignmentILi128EEEEEEvvEEEEvNT_6ParamsE:
        .type           _ZN7cutlass13device_kernelINS_4gemm6kernel13GemmUniversalIN4cute5tupleIJiiiiEEENS1_10collective13CollectiveMmaINS1_35MainloopSm100TmaUmmaWarpSpecializedILi26ELi2ELi4ENS5_IJNS4_1CILi2EEENSA_ILi1EEESC_EEEEENS5_IJNSA_ILi64EEESF_NSA_ILi32EEEEEENS_10bfloat16_tENS5_IJlSC_lEEESI_SJ_NS4_8TiledMMAINS4_8MMA_AtomIJNS4_20SM100_MMA_F16BF16_SSISI_SI_fLi64ELi64ELNS4_4UMMA5MajorE0ELSO_0ELNSN_7ScaleInE0ELSP_0EEEEEENS4_6LayoutINS5_IJSC_SC_SC_EEENS5_IJNSA_ILi0EEESU_SU_EEEEENS5_IJNS4_10UnderscoreESX_SX_EEEEENS4_13SM90_TMA_LOADENS4_14ComposedLayoutINS4_7SwizzleILi2ELi4ELi3EEENS4_18smem_ptr_flag_bitsILi16EEENSS_INS5_IJNSA_ILi8EEESG_EEENS5_IJSG_SC_EEEEEEEvNS4_8identityENS4_23SM90_TMA_LOAD_MULTICASTES1A_vS1B_EENS_8epilogue10collective18CollectiveEpilogueINS1E_23Sm100TmaWarpSpecializedILi3ELi2ELi16ELb1ELb0EEEJSH_NS5_IJNSS_ISF_SC_EENSS_ISG_SC_EEEEESI_SJ_SI_SJ_NS1E_6fusion15FusionCallbacksIS1I_NS1M_17LinearCombinationISI_fSI_fLNS_15FloatRoundStyleE2EEESH_S1L_JEEENS4_5SM1004TMEM4LOAD26SM100_TMEM_LOAD_16dp256b4xES10_S1A_NS4_17SM75_U32x4_LDSM_NENS4_14SM90_TMA_STOREES1A_NS4_17SM90_U32x4_STSM_NENS4_39AutoVectorizingCopyWithAssumedAlignmentILi128EEEEEEvvEEEEvNT_6ParamsE,@function
        .size           _ZN7cutlass13device_kernelINS_4gemm6kernel13GemmUniversalIN4cute5tupleIJiiiiEEENS1_10collective13CollectiveMmaINS1_35MainloopSm100TmaUmmaWarpSpecializedILi26ELi2ELi4ENS5_IJNS4_1CILi2EEENSA_ILi1EEESC_EEEEENS5_IJNSA_ILi64EEESF_NSA_ILi32EEEEEENS_10bfloat16_tENS5_IJlSC_lEEESI_SJ_NS4_8TiledMMAINS4_8MMA_AtomIJNS4_20SM100_MMA_F16BF16_SSISI_SI_fLi64ELi64ELNS4_4UMMA5MajorE0ELSO_0ELNSN_7ScaleInE0ELSP_0EEEEEENS4_6LayoutINS5_IJSC_SC_SC_EEENS5_IJNSA_ILi0EEESU_SU_EEEEENS5_IJNS4_10UnderscoreESX_SX_EEEEENS4_13SM90_TMA_LOADENS4_14ComposedLayoutINS4_7SwizzleILi2ELi4ELi3EEENS4_18smem_ptr_flag_bitsILi16EEENSS_INS5_IJNSA_ILi8EEESG_EEENS5_IJSG_SC_EEEEEEEvNS4_8identityENS4_23SM90_TMA_LOAD_MULTICASTES1A_vS1B_EENS_8epilogue10collective18CollectiveEpilogueINS1E_23Sm100TmaWarpSpecializedILi3ELi2ELi16ELb1ELb0EEEJSH_NS5_IJNSS_ISF_SC_EENSS_ISG_SC_EEEEESI_SJ_SI_SJ_NS1E_6fusion15FusionCallbacksIS1I_NS1M_17LinearCombinationISI_fSI_fLNS_15FloatRoundStyleE2EEESH_S1L_JEEENS4_5SM1004TMEM4LOAD26SM100_TMEM_LOAD_16dp256b4xES10_S1A_NS4_17SM75_U32x4_LDSM_NENS4_14SM90_TMA_STOREES1A_NS4_17SM90_U32x4_STSM_NENS4_39AutoVectorizingCopyWithAssumedAlignmentILi128EEEEEEvvEEEEvNT_6ParamsE,(.L_x_228 - _ZN7cutlass13device_kernelINS_4gemm6kernel13GemmUniversalIN4cute5tupleIJiiiiEEENS1_10collective13CollectiveMmaINS1_35MainloopSm100TmaUmmaWarpSpecializedILi26ELi2ELi4ENS5_IJNS4_1CILi2EEENSA_ILi1EEESC_EEEEENS5_IJNSA_ILi64EEESF_NSA_ILi32EEEEEENS_10bfloat16_tENS5_IJlSC_lEEESI_SJ_NS4_8TiledMMAINS4_8MMA_AtomIJNS4_20SM100_MMA_F16BF16_SSISI_SI_fLi64ELi64ELNS4_4UMMA5MajorE0ELSO_0ELNSN_7ScaleInE0ELSP_0EEEEEENS4_6LayoutINS5_IJSC_SC_SC_EEENS5_IJNSA_ILi0EEESU_SU_EEEEENS5_IJNS4_10UnderscoreESX_SX_EEEEENS4_13SM90_TMA_LOADENS4_14ComposedLayoutINS4_7SwizzleILi2ELi4ELi3EEENS4_18smem_ptr_flag_bitsILi16EEENSS_INS5_IJNSA_ILi8EEESG_EEENS5_IJSG_SC_EEEEEEEvNS4_8identityENS4_23SM90_TMA_LOAD_MULTICASTES1A_vS1B_EENS_8epilogue10collective18CollectiveEpilogueINS1E_23Sm100TmaWarpSpecializedILi3ELi2ELi16ELb1ELb0EEEJSH_NS5_IJNSS_ISF_SC_EENSS_ISG_SC_EEEEESI_SJ_SI_SJ_NS1E_6fusion15FusionCallbacksIS1I_NS1M_17LinearCombinationISI_fSI_fLNS_15FloatRoundStyleE2EEESH_S1L_JEEENS4_5SM1004TMEM4LOAD26SM100_TMEM_LOAD_16dp256b4xES10_S1A_NS4_17SM75_U32x4_LDSM_NENS4_14SM90_TMA_STOREES1A_NS4_17SM90_U32x4_STSM_NENS4_39AutoVectorizingCopyWithAssumedAlignmentILi128EEEEEEvvEEEEvNT_6ParamsE)
        .other          _ZN7cutlass13device_kernelINS_4gemm6kernel13GemmUniversalIN4cute5tupleIJiiiiEEENS1_10collective13CollectiveMmaINS1_35MainloopSm100TmaUmmaWarpSpecializedILi26ELi2ELi4ENS5_IJNS4_1CILi2EEENSA_ILi1EEESC_EEEEENS5_IJNSA_ILi64EEESF_NSA_ILi32EEEEEENS_10bfloat16_tENS5_IJlSC_lEEESI_SJ_NS4_8TiledMMAINS4_8MMA_AtomIJNS4_20SM100_MMA_F16BF16_SSISI_SI_fLi64ELi64ELNS4_4UMMA5MajorE0ELSO_0ELNSN_7ScaleInE0ELSP_0EEEEEENS4_6LayoutINS5_IJSC_SC_SC_EEENS5_IJNSA_ILi0EEESU_SU_EEEEENS5_IJNS4_10UnderscoreESX_SX_EEEEENS4_13SM90_TMA_LOADENS4_14ComposedLayoutINS4_7SwizzleILi2ELi4ELi3EEENS4_18smem_ptr_flag_bitsILi16EEENSS_INS5_IJNSA_ILi8EEESG_EEENS5_IJSG_SC_EEEEEEEvNS4_8identityENS4_23SM90_TMA_LOAD_MULTICASTES1A_vS1B_EENS_8epilogue10collective18CollectiveEpilogueINS1E_23Sm100TmaWarpSpecializedILi3ELi2ELi16ELb1ELb0EEEJSH_NS5_IJNSS_ISF_SC_EENSS_ISG_SC_EEEEESI_SJ_SI_SJ_NS1E_6fusion15FusionCallbacksIS1I_NS1M_17LinearCombinationISI_fSI_fLNS_15FloatRoundStyleE2EEESH_S1L_JEEENS4_5SM1004TMEM4LOAD26SM100_TMEM_LOAD_16dp256b4xES10_S1A_NS4_17SM75_U32x4_LDSM_NENS4_14SM90_TMA_STOREES1A_NS4_17SM90_U32x4_STSM_NENS4_39AutoVectorizingCopyWithAssumedAlignmentILi128EEEEEEvvEEEEvNT_6ParamsE,@"STO_CUDA_ENTRY STV_DEFAULT"
_ZN7cutlass13device_kernelINS_4gemm6kernel13GemmUniversalIN4cute5tupleIJiiiiEEENS1_10collective13CollectiveMmaINS1_35MainloopSm100TmaUmmaWarpSpecializedILi26ELi2ELi4ENS5_IJNS4_1CILi2EEENSA_ILi1EEESC_EEEEENS5_IJNSA_ILi64EEESF_NSA_ILi32EEEEEENS_10bfloat16_tENS5_IJlSC_lEEESI_SJ_NS4_8TiledMMAINS4_8MMA_AtomIJNS4_20SM100_MMA_F16BF16_SSISI_SI_fLi64ELi64ELNS4_4UMMA5MajorE0ELSO_0ELNSN_7ScaleInE0ELSP_0EEEEEENS4_6LayoutINS5_IJSC_SC_SC_EEENS5_IJNSA_ILi0EEESU_SU_EEEEENS5_IJNS4_10UnderscoreESX_SX_EEEEENS4_13SM90_TMA_LOADENS4_14ComposedLayoutINS4_7SwizzleILi2ELi4ELi3EEENS4_18smem_ptr_flag_bitsILi16EEENSS_INS5_IJNSA_ILi8EEESG_EEENS5_IJSG_SC_EEEEEEEvNS4_8identityENS4_23SM90_TMA_LOAD_MULTICASTES1A_vS1B_EENS_8epilogue10collective18CollectiveEpilogueINS1E_23Sm100TmaWarpSpecializedILi3ELi2ELi16ELb1ELb0EEEJSH_NS5_IJNSS_ISF_SC_EENSS_ISG_SC_EEEEESI_SJ_SI_SJ_NS1E_6fusion15FusionCallbacksIS1I_NS1M_17LinearCombinationISI_fSI_fLNS_15FloatRoundStyleE2EEESH_S1L_JEEENS4_5SM1004TMEM4LOAD26SM100_TMEM_LOAD_16dp256b4xES10_S1A_NS4_17SM75_U32x4_LDSM_NENS4_14SM90_TMA_STOREES1A_NS4_17SM90_U32x4_STSM_NENS4_39AutoVectorizingCopyWithAssumedAlignmentILi128EEEEEEvvEEEEvNT_6ParamsE:
[----:B------:R-:W1:Y:S01]  /*0000*/  LDC R1, c[0x0][0x37c] ;  /* 0x0000df00ff017b82 */ /* 0x000e620000000800 */
[----:B------:R-:W2:Y:S01]  /*0010*/  S2R R55, SR_TID.X ;  /* 0x0000000000377919 */ /* 0x000ea20000002100 */
[----:B------:R-:W3:Y:S01]  /*0020*/  LDCU.64 UR8, c[0x0][0x890] ;  /* 0x00011200ff0877ac */ /* 0x000ee20008000a00 */
[----:B------:R-:W-:Y:S02]  /*0030*/  PRMT R45, RZ, 0x7610, R45 ;  /* 0x00007610ff2d7816 */ /* 0x000fe4000000002d */
[----:B------:R-:W-:Y:S01]  /*0040*/  ELECT P3, URZ, PT ;  /* 0x0000000000ff782f */ /* 0x000fe20003860000 */
[----:B---3--:R-:W-:-:S04]  /*0050*/  UISETP.NE.U32.AND UP0, UPT, UR8, URZ, UPT ;  /* 0x000000ff0800728c */ /* 0x008fc8000bf05070 */
[----:B------:R-:W-:Y:S01]  /*0060*/  UISETP.NE.AND.EX UP0, UPT, UR9, URZ, UPT, UP0 ;  /* 0x000000ff0900728c */ /* 0x000fe2000bf05300 */
[----:B--2---:R-:W-:-:S05]  /*0070*/  SHF.R.U32.HI R46, RZ, 0x5, R55 ;  /* 0x00000005ff2e7819 */ /* 0x004fca0000011637 */
[----:B------:R-:W2:Y:S02]  /*0080*/  SHFL.IDX PT, R0, R46, RZ, 0x1f ;  /* 0x00001fff2e007589 */ /* 0x000ea400000e0000 */
[----:B--2---:R-:W-:Y:S01]  /*0090*/  R2UR UR18, R0 ;  /* 0x00000000001272ca */ /* 0x004fe200000e0000 */
[----:B-1----:R-:W-:-:S14]  /*00a0*/  BRA.U UP0, `(.L_x_0) ;  /* 0x0000000100307547 */ /* 0x002fdc000b800000 */
[----:B------:R-:W1:Y:S02]  /*00b0*/  LDCU.64 UR4, c[0x0][0x888] ;  /* 0x00011100ff0477ac */ /* 0x000e640008000a00 */
[----:B-1----:R-:W-:-:S04]  /*00c0*/  UISETP.NE.U32.AND UP0, UPT, UR4, URZ, UPT ;  /* 0x000000ff0400728c */ /* 0x002fc8000bf05070 */
[----:B------:R-:W-:-:S09]  /*00d0*/  UISETP.NE.AND.EX UP0, UPT, UR5, URZ, UPT, UP0 ;  /* 0x000000ff0500728c */ /* 0x000fd2000bf05300 */
[----:B------:R-:W-:Y:S05]  /*00e0*/  BRA.U !UP0, `(.L_x_1) ;  /* 0x0000000108147547 */ /* 0x000fea000b800000 */
[----:B------:R-:W1:Y:S01]  /*00f0*/  LDC.64 R26, c[0x0][0x888] ;  /* 0x00022200ff1a7b82 */ /* 0x000e620000000a00 */
[----:B------:R-:W1:Y:S02]  /*0100*/  LDCU.64 UR4, c[0x0][0x358] ;  /* 0x00006b00ff0477ac */ /* 0x000e640008000a00 */
[----:B-1----:R1:W5:Y:S01]  /*0110*/  LDG.E R26, desc[UR4][R26.64] ;  /* 0x000000041a1a7981 */ /* 0x002362000c1e1900 */
[----:B------:R-:W-:Y:S01]  /*0120*/  HFMA2 R45, -RZ, RZ, 0, 5.9604644775390625e-08 ;  /* 0x00000001ff2d7431 */ /* 0x000fe200000001ff */
[----:B------:R-:W-:Y:S05]  /*0130*/  BRA `(.L_x_0) ;  /* 0x00000000000c7947 */ /* 0x000fea0003800000 */
.L_x_1:
[----:B------:R-:W1:Y:S01]  /*0140*/  LDCU UR4, c[0x0][0x880] ;  /* 0x00011000ff0477ac */ /* 0x000e620008000800 */
[----:B------:R-:W-:Y:S01]  /*0150*/  HFMA2 R45, -RZ, RZ, 0, 5.9604644775390625e-08 ;  /* 0x00000001ff2d7431 */ /* 0x000fe200000001ff */
[----:B-1----:R-:W-:-:S07]  /*0160*/  MOV R26, UR4 ;  /* 0x00000004001a7c02 */ /* 0x002fce0008000f00 */
.L_x_0:
[----:B------:R-:W2:Y:S02]  /*0170*/  LDCU.64 UR4, c[0x0][0x8b0] ;  /* 0x00011600ff0477ac */ /* 0x000ea40008000a00 */
[----:B--2---:R-:W-:-:S04]  /*0180*/  UISETP.NE.U32.AND UP0, UPT, UR4, URZ, UPT ;  /* 0x000000ff0400728c */ /* 0x004fc8000bf05070 */
[----:B------:R-:W-:-:S09]  /*0190*/  UISETP.NE.AND.EX UP0, UPT, UR5, URZ, UPT, UP0 ;  /* 0x000000ff0500728c */ /* 0x000fd2000bf05300 */
[----:B------:R-:W-:Y:S05]  /*01a0*/  BRA.U UP0, `(.L_x_2) ;  /* 0x0000000100287547 */ /* 0x000fea000b800000 */
[----:B------:R-:W2:Y:S02]  /*01b0*/  LDCU.64 UR4, c[0x0][0x8a8] ;  /* 0x00011500ff0477ac */ /* 0x000ea40008000a00 */
[----:B--2---:R-:W-:-:S04]  /*01c0*/  UISETP.NE.U32.AND UP0, UPT, UR4, URZ, UPT ;  /* 0x000000ff0400728c */ /* 0x004fc8000bf05070 */
[----:B------:R-:W-:-:S09]  /*01d0*/  UISETP.NE.AND.EX UP0, UPT, UR5, URZ, UPT, UP0 ;  /* 0x000000ff0500728c */ /* 0x000fd2000bf05300 */
[----:B------:R-:W-:Y:S05]  /*01e0*/  BRA.U !UP0, `(.L_x_3) ;  /* 0x0000000108107547 */ /* 0x000fea000b800000 */
[----:B------:R-:W2:Y:S01]  /*01f0*/  LDC.64 R24, c[0x0][0x8a8] ;  /* 0x00022a00ff187b82 */ /* 0x000ea20000000a00 */
[----:B------:R-:W2:Y:S02]  /*0200*/  LDCU.64 UR4, c[0x0][0x358] ;  /* 0x00006b00ff0477ac */ /* 0x000ea40008000a00 */
[----:B--2---:R2:W5:Y:S01]  /*0210*/  LDG.E R24, desc[UR4][R24.64] ;  /* 0x0000000418187981 */ /* 0x004562000c1e1900 */
[----:B------:R-:W-:Y:S05]  /*0220*/  BRA `(.L_x_2) ;  /* 0x0000000000087947 */ /* 0x000fea0003800000 */
.L_x_3:
[----:B------:R-:W2:Y:S02]  /*0230*/  LDCU UR4, c[0x0][0x8a0] ;  /* 0x00011400ff0477ac */ /* 0x000ea40008000800 */
[----:B--2---:R-:W-:Y:S02]  /*0240*/  MOV R24, UR4 ;  /* 0x0000000400187c02 */ /* 0x004fe40008000f00 */
.L_x_2:
[----:B------:R-:W-:Y:S01]  /*0250*/  IMAD.U32 R0, RZ, RZ, UR18 ;  /* 0x00000012ff007e24 */ /* 0x000fe2000f8e00ff */
[----:B------:R-:W-:Y:S04]  /*0260*/  BSSY.RECONVERGENT B0, `(.L_x_4) ;  /* 0x000000c000007945 */ /* 0x000fe80003800200 */
[C---:B------:R-:W-:Y:S02]  /*0270*/  ISETP.NE.OR P1, PT, R0.reuse, 0x1, !P3 ;  /* 0x000000010000780c */ /* 0x040fe40005f25670 */
[----:B------:R-:W-:-:S11]  /*0280*/  ISETP.NE.OR P0, PT, R0, 0x3, !P3 ;  /* 0x000000030000780c */ /* 0x000fd60005f05670 */
[----:B------:R-:W-:Y:S05]  /*0290*/  @P1 BRA `(.L_x_5) ;  /* 0x0000000000201947 */ /* 0x000fea0003800000 */
[----:B------:R-:W3:Y:S02]  /*02a0*/  LDCU.64 UR4, c[0x0][0x348] ;  /* 0x00006900ff0477ac */ /* 0x000ee40008000a00 */
[----:B---3--:R-:W-:Y:S02]  /*02b0*/  UIADD3 UR6, UP1, UPT, UR4, 0x80, URZ ;  /* 0x0000008004067890 */ /* 0x008fe4000ff3e0ff */
[----:B------:R-:W-:Y:S02]  /*02c0*/  UIADD3 UR4, UP0, UPT, UR4, 0x180, URZ ;  /* 0x0000018004047890 */ /* 0x000fe4000ff1e0ff */
[----:B------:R-:W-:Y:S02]  /*02d0*/  UIADD3.X UR7, UPT, UPT, URZ, UR5, URZ, UP1, !UPT ;  /* 0x00000005ff077290 */ /* 0x000fe40008ffe4ff */
[----:B------:R-:W-:-:S07]  /*02e0*/  UIADD3.X UR5, UPT, UPT, URZ, UR5, URZ, UP0, !UPT ;  /* 0x00000005ff057290 */ /* 0x000fce00087fe4ff */
[----:B------:R3:W-:Y:S02]  /*02f0*/  UTMACCTL.PF [UR6] ;  /* 0x00000000060079b9 */ /* 0x0007e40008040000 */
[----:B------:R3:W-:Y:S02]  /*0300*/  UTMACCTL.PF [UR4] ;  /* 0x00000000040079b9 */ /* 0x0007e40008040000 */
[----:B---3--:R-:W-:Y:S01]  /*0310*/  NOP ;  /* 0x0000000000007918 */ /* 0x008fe20000000000 */
.L_x_5:
[----:B------:R-:W-:Y:S05]  /*0320*/  BSYNC.RECONVERGENT B0 ;  /* 0x0000000000007941 */ /* 0x000fea0003800200 */
.L_x_4:
[----:B------:R-:W-:Y:S04]  /*0330*/  BSSY.RECONVERGENT B0, `(.L_x_6) ;  /* 0x000000a000007945 */ /* 0x000fe80003800200 */
        /* <DEDUP_REMOVED lines=9> */
.L_x_7:
[----:B------:R-:W-:Y:S05]  /*03d0*/  BSYNC.RECONVERGENT B0 ;  /* 0x0000000000007941 */ /* 0x000fea0003800200 */
.L_x_6:
[----:B------:R-:W3:Y:S01]  /*03e0*/  LDCU.64 UR4, c[0x0][0x888] ;  /* 0x00011100ff0477ac */ /* 0x000ee20008000a00 */
[----:B------:R-:W-:Y:S02]  /*03f0*/  UISETP.EQ.U32.AND UP2, UPT, UR8, URZ, UPT ;  /* 0x000000ff0800728c */ /* 0x000fe4000bf42070 */
[----:B------:R-:W-:Y:S02]  /*0400*/  UPLOP3.LUT UP3, UPT, UPT, UPT, UPT, 0x80, 0x8 ;  /* 0x000000000008789c */ /* 0x000fe40003f6f070 */
[----:B---3--:R-:W-:-:S04]  /*0410*/  UISETP.NE.U32.AND UP0, UPT, UR4, URZ, UPT ;  /* 0x000000ff0400728c */ /* 0x008fc8000bf05070 */
[----:B------:R-:W-:-:S04]  /*0420*/  UISETP.NE.AND.EX UP1, UPT, UR5, URZ, UPT, UP0 ;  /* 0x000000ff0500728c */ /* 0x000fc8000bf25300 */
[----:B------:R-:W-:-:S04]  /*0430*/  UISETP.EQ.OR.EX UP4, UPT, UR9, URZ, !UP1, UP2 ;  /* 0x000000ff0900728c */ /* 0x000fc8000cf82720 */
[----:B------:R-:W-:-:S06]  /*0440*/  UP2UR UR4, UPR, URZ, 0x10 ;  /* 0x00000010ff047883 */ /* 0x000fcc0008000000 */
[----:B------:R-:W-:Y:S01]  /*0450*/  MOV R49, UR4 ;  /* 0x0000000400317c02 */ /* 0x000fe20008000f00 */
[----:B------:R-:W-:Y:S06]  /*0460*/  BRA.U !UP4, `(.L_x_8) ;  /* 0x000000010c207547 */ /* 0x000fec000b800000 */
[----:B------:R-:W-:Y:S01]  /*0470*/  UISETP.NE.U32.AND UP2, UPT, UR8, URZ, UPT ;  /* 0x000000ff0800728c */ /* 0x000fe2000bf45070 */
[----:B-----5:R-:W-:Y:S01]  /*0480*/  FSETP.NEU.AND P0, PT, R26, RZ, PT ;  /* 0x000000ff1a00720b */ /* 0x020fe20003f0d000 */
[----:B------:R-:W-:Y:S02]  /*0490*/  USEL UR4, URZ, 0xffffffff, UP1 ;  /* 0xffffffffff047887 */ /* 0x000fe40008800000 */
[----:B------:R-:W-:-:S10]  /*04a0*/  UISETP.NE.AND.EX UP2, UPT, UR9, URZ, UPT, UP2 ;  /* 0x000000ff0900728c */ /* 0x000fd4000bf45320 */
[----:B------:R-:W-:Y:S01]  /*04b0*/  VOTEU.ANY UP0, P0 ;  /* 0x0000000000ff7886 */ /* 0x000fe20000000100 */
[----:B------:R-:W-:-:S04]  /*04c0*/  @!UP2 USEL UR4, URZ, 0xffffffff, UP0 ;  /* 0xffffffffff04a887 */ /* 0x000fc80008000000 */
[----:B------:R-:W-:-:S04]  /*04d0*/  ULOP3.LUT UR4, UR4, 0x1, URZ, 0xc0, !UPT ;  /* 0x0000000104047892 */ /* 0x000fc8000f8ec0ff */
[----:B------:R-:W-:-:S11]  /*04e0*/  UISETP.NE.U32.AND UP3, UPT, UR4, 0x1, UPT ;  /* 0x000000010400788c */ /* 0x000fd6000bf65070 */
.L_x_8:
[----:B------:R-:W3:Y:S02]  /*04f0*/  SHFL.IDX PT, R2, R46, RZ, 0x1f ;  /* 0x00001fff2e027589 */ /* 0x000ee400000e0000 */
[----:B---3--:R-:W-:-:S13]  /*0500*/  ISETP.NE.AND P0, PT, R2, RZ, PT ;  /* 0x000000ff0200720c */ /* 0x008fda0003f05270 */
[----:B------:R-:W-:Y:S05]  /*0510*/  @P0 BRA `(.L_x_9) ;  /* 0x0000000400140947 */ /* 0x000fea0003800000 */
[----:B------:R-:W-:Y:S01]  /*0520*/  ELECT P0, URZ, PT ;  /* 0x0000000000ff782f */ /* 0x000fe20003800000 */
[----:B------:R-:W-:-:S12]  /*0530*/  BSSY.RECONVERGENT B0, `(.L_x_9) ;  /* 0x0000043000007945 */ /* 0x000fd80003800200 */
[----:B------:R-:W-:Y:S05]  /*0540*/  @!P0 BRA `(.L_x_10) ;  /* 0x0000000400048947 */ /* 0x000fea0003800000 */
[----:B------:R-:W3:Y:S01]  /*0550*/  S2UR UR4, SR_CgaCtaId ;  /* 0x00000000000479c3 */ /* 0x000ee20000008800 */
[----:B------:R-:W-:Y:S01]  /*0560*/  UMOV UR5, 0x400 ;  /* 0x0000040000057882 */ /* 0x000fe20000000000 */
[----:B------:R-:W-:Y:S01]  /*0570*/  UMOV UR8, 0x1 ;  /* 0x0000000100087882 */ /* 0x000fe20000000000 */
[----:B------:R-:W-:Y:S01]  /*0580*/  UMOV UR6, 0x2 ;  /* 0x0000000200067882 */ /* 0x000fe20000000000 */
[----:B------:R-:W-:-:S04]  /*0590*/  UIADD3 UR8, UPT, UPT, -UR8, 0x100000, URZ ;  /* 0x0010000008087890 */ /* 0x000fc8000fffe1ff */
[----:B------:R-:W-:Y:S02]  /*05a0*/  USHF.L.U32 UR9, UR8, 0xb, URZ ;  /* 0x0000000b08097899 */ /* 0x000fe400080006ff */
[----:B------:R-:W-:Y:S02]  /*05b0*/  USHF.L.U32 UR8, UR8, 0x1, URZ ;  /* 0x0000000108087899 */ /* 0x000fe400080006ff */
[----:B------:R-:W-:-:S04]  /*05c0*/  UIADD3 UR6, UPT, UPT, -UR6, 0x100000, URZ ;  /* 0x0010000006067890 */ /* 0x000fc8000fffe1ff */
[----:B------:R-:W-:Y:S02]  /*05d0*/  USHF.L.U32 UR7, UR6, 0xb, URZ ;  /* 0x0000000b06077899 */ /* 0x000fe400080006ff */
[----:B------:R-:W-:Y:S02]  /*05e0*/  USHF.L.U32 UR6, UR6, 0x1, URZ ;  /* 0x0000000106067899 */ /* 0x000fe400080006ff */
[----:B---3--:R-:W-:Y:S01]  /*05f0*/  ULEA UR4, UR4, UR5, 0x18 ;  /* 0x0000000504047291 */ /* 0x008fe2000f8ec0ff */
[----:B------:R-:W3:Y:S11]  /*0600*/  FENCE.VIEW.ASYNC.S ;  /* 0x00000000000073c6 */ /* 0x000ef60000000000 */
[----:B---3--:R3:W4:Y:S01]  /*0610*/  SYNCS.EXCH.64 URZ, [UR4], UR8 ;  /* 0x0000000804ff75b2 */ /* 0x0087220008000100 */
[----:B------:R3:W1:Y:S01]  /*0620*/  SYNCS.EXCH.64 URZ, [UR4+0xd0], UR6 ;  /* 0x0000d00604ff75b2 */ /* 0x0006620008000100 */
        /* <DEDUP_REMOVED lines=49> */
[----:B------:R3:W1:Y:S02]  /*0940*/  SYNCS.EXCH.64 URZ, [UR4+0x198], UR6 ;  /* 0x0001980604ff75b2 */ /* 0x0006640008000100 */
[----:B---34-:R-:W-:Y:S01]  /*0950*/  NOP ;  /* 0x0000000000007918 */ /* 0x018fe20000000000 */
.L_x_10:
[----:B------:R-:W-:Y:S05]  /*0960*/  BSYNC.RECONVERGENT B0 ;  /* 0x0000000000007941 */ /* 0x000fea0003800200 */
.L_x_9:
[----:B------:R-:W3:Y:S01]  /*0970*/  SHFL.IDX PT, R2, R46, RZ, 0x1f ;  /* 0x00001fff2e027589 */ /* 0x000ee200000e0000 */
[----:B------:R-:W-:Y:S01]  /*0980*/  NOP ;  /* 0x0000000000007918 */ /* 0x000fe20000000000 */
[----:B---3--:R-:W-:-:S13]  /*0990*/  ISETP.NE.AND P0, PT, R2, 0x1, PT ;  /* 0x000000010200780c */ /* 0x008fda0003f05270 */
[----:B------:R-:W-:Y:S05]  /*09a0*/  @P0 BRA `(.L_x_11) ;  /* 0x0000000000500947 */ /* 0x000fea0003800000 */
        /* <DEDUP_REMOVED lines=9> */
[----:B------:R-:W-:Y:S01]  /*0a40*/  USHF.L.U32 UR6, UR6, 0x1, URZ ;  /* 0x0000000106067899 */ /* 0x000fe200080006ff */
[----:B------:R-:W-:Y:S01]  /*0a50*/  ELECT P0, URZ, PT ;  /* 0x0000000000ff782f */ /* 0x000fe20003800000 */
[----:B---3--:R-:W-:Y:S01]  /*0a60*/  ULEA UR4, UR4, UR5, 0x18 ;  /* 0x0000000504047291 */ /* 0x008fe2000f8ec0ff */
[----:B------:R-:W3:Y:S11]  /*0a70*/  FENCE.VIEW.ASYNC.S ;  /* 0x00000000000073c6 */ /* 0x000ef60000000000 */
[----:B---3--:R3:W4:Y:S01]  /*0a80*/  SYNCS.EXCH.64 URZ, [UR4+0x1a0], UR8 ;  /* 0x0001a00804ff75b2 */ /* 0x0087220008000100 */
[----:B------:R3:W1:Y:S01]  /*0a90*/  SYNCS.EXCH.64 URZ, [UR4+0x1b8], UR6 ;  /* 0x0001b80604ff75b2 */ /* 0x0006620008000100 */
[----:B------:R3:W1:Y:S01]  /*0aa0*/  SYNCS.EXCH.64 URZ, [UR4+0x1a8], UR8 ;  /* 0x0001a80804ff75b2 */ /* 0x0006620008000100 */
[----:B------:R3:W1:Y:S01]  /*0ab0*/  SYNCS.EXCH.64 URZ, [UR4+0x1c0], UR6 ;  /* 0x0001c00604ff75b2 */ /* 0x0006620008000100 */
[----:B------:R3:W1:Y:S01]  /*0ac0*/  SYNCS.EXCH.64 URZ, [UR4+0x1b0], UR8 ;  /* 0x0001b00804ff75b2 */ /* 0x0006620008000100 */
[----:B------:R3:W1:Y:S01]  /*0ad0*/  SYNCS.EXCH.64 URZ, [UR4+0x1c8], UR6 ;  /* 0x0001c80604ff75b2 */ /* 0x0006620008000100 */
[----:B------:R-:W-:Y:S01]  /*0ae0*/  NOP ;  /* 0x0000000000007918 */ /* 0x000fe20000000000 */
.L_x_11:
[----:B------:R-:W2:Y:S01]  /*0af0*/  SHFL.IDX PT, R2, R46, RZ, 0x1f ;  /* 0x00001fff2e027589 */ /* 0x000ea200000e0000 */
[----:B------:R-:W-:Y:S01]  /*0b00*/  NOP ;  /* 0x0000000000007918 */ /* 0x000fe20000000000 */
[----:B--2---:R-:W-:-:S13]  /*0b10*/  ISETP.NE.AND P0, PT, R2, 0x3, PT ;  /* 0x000000030200780c */ /* 0x004fda0003f05270 */
[----:B------:R-:W-:Y:S05]  /*0b20*/  @P0 BRA `(.L_x_12) ;  /* 0x0000000000300947 */ /* 0x000fea0003800000 */
[----:B---3--:R-:W2:Y:S01]  /*0b30*/  S2UR UR4, SR_CgaCtaId ;  /* 0x00000000000479c3 */ /* 0x008ea20000008800 */
[----:B------:R-:W-:Y:S01]  /*0b40*/  UMOV UR6, 0x400 ;  /* 0x0000040000067882 */ /* 0x000fe20000000000 */
[----:B------:R-:W-:Y:S01]  /*0b50*/  UMOV UR5, 0x20 ;  /* 0x0000002000057882 */ /* 0x000fe20000000000 */
[----:B------:R-:W-:Y:S01]  /*0b60*/  ELECT P0, URZ, PT ;  /* 0x0000000000ff782f */ /* 0x000fe20003800000 */
[----:B--2---:R-:W-:Y:S02]  /*0b70*/  ULEA UR6, UR4, UR6, 0x18 ;  /* 0x0000000604067291 */ /* 0x004fe4000f8ec0ff */
[----:B------:R-:W-:-:S04]  /*0b80*/  UIADD3 UR4, UPT, UPT, -UR5, 0x100000, URZ ;  /* 0x0010000005047890 */ /* 0x000fc8000fffe1ff */
[----:B------:R-:W-:Y:S02]  /*0b90*/  USHF.L.U32 UR5, UR4, 0xb, URZ ;  /* 0x0000000b04057899 */ /* 0x000fe400080006ff */
[----:B------:R-:W-:Y:S01]  /*0ba0*/  USHF.L.U32 UR4, UR4, 0x1, URZ ;  /* 0x0000000104047899 */ /* 0x000fe200080006ff */
[----:B------:R-:W2:Y:S11]  /*0bb0*/  FENCE.VIEW.ASYNC.S ;  /* 0x00000000000073c6 */ /* 0x000eb60000000000 */
[----:B--2---:R2:W3:Y:S01]  /*0bc0*/  SYNCS.EXCH.64 URZ, [UR6+0x1d0], UR4 ;  /* 0x0001d00406ff75b2 */ /* 0x0044e20008000100 */
[----:B------:R2:W1:Y:S01]  /*0bd0*/  SYNCS.EXCH.64 URZ, [UR6+0x1d8], UR4 ;  /* 0x0001d80406ff75b2 */ /* 0x0004620008000100 */
[----:B------:R-:W-:Y:S01]  /*0be0*/  NOP ;  /* 0x0000000000007918 */ /* 0x000fe20000000000 */
.L_x_12:
[----:B------:R-:W4:Y:S01]  /*0bf0*/  SHFL.IDX PT, R2, R46, RZ, 0x1f ;  /* 0x00001fff2e027589 */ /* 0x000f2200000e0000 */
[----:B------:R-:W-:Y:S01]  /*0c00*/  NOP ;  /* 0x0000000000007918 */ /* 0x000fe20000000000 */
[----:B----4-:R-:W-:-:S13]  /*0c10*/  ISETP.NE.AND P0, PT, R2, 0x4, PT ;  /* 0x000000040200780c */ /* 0x010fda0003f05270 */
[----:B------:R-:W-:Y:S05]  /*0c20*/  @P0 BRA `(.L_x_13) ;  /* 0x00000000004c0947 */ /* 0x000fea0003800000 */
[----:B--23--:R-:W2:Y:S01]  /*0c30*/  S2UR UR6, SR_CgaCtaId ;  /* 0x00000000000679c3 */ /* 0x00cea20000008800 */
[----:B------:R-:W-:Y:S01]  /*0c40*/  UMOV UR4, 0x1e0 ;  /* 0x000001e000047882 */ /* 0x000fe20000000000 */
[----:B------:R-:W-:Y:S01]  /*0c50*/  UMOV UR5, 0x400 ;  /* 0x0000040000057882 */ /* 0x000fe20000000000 */
[----:B------:R-:W-:Y:S01]  /*0c60*/  USEL UR4, UR4, 0x1a0, UP3 ;  /* 0x000001a004047887 */ /* 0x000fe20009800000 */
[----:B------:R-:W-:Y:S01]  /*0c70*/  UMOV UR8, 0x1 ;  /* 0x0000000100087882 */ /* 0x000fe20000000000 */
[----:B------:R-:W-:Y:S01]  /*0c80*/  ELECT P0, URZ, PT ;  /* 0x0000000000ff782f */ /* 0x000fe20003800000 */
[----:B------:R-:W-:-:S04]  /*0c90*/  UIADD3 UR8, UPT, UPT, -UR8, 0x100000, URZ ;  /* 0x0010000008087890 */ /* 0x000fc8000fffe1ff */
[----:B------:R-:W-:Y:S02]  /*0ca0*/  USHF.L.U32 UR9, UR8, 0xb, URZ ;  /* 0x0000000b08097899 */ /* 0x000fe400080006ff */
[----:B------:R-:W-:Y:S02]  /*0cb0*/  USHF.L.U32 UR8, UR8, 0x1, URZ ;  /* 0x0000000108087899 */ /* 0x000fe400080006ff */
[----:B--2---:R-:W-:Y:S02]  /*0cc0*/  ULEA UR6, UR6, UR5, 0x18 ;  /* 0x0000000506067291 */ /* 0x004fe4000f8ec0ff */
[----:B------:R-:W-:-:S04]  /*0cd0*/  UIADD3 UR4, UPT, UPT, -UR4, 0x100000, URZ ;  /* 0x0010000004047890 */ /* 0x000fc8000fffe1ff */
[----:B------:R-:W-:Y:S02]  /*0ce0*/  USHF.L.U32 UR5, UR4, 0xb, URZ ;  /* 0x0000000b04057899 */ /* 0x000fe400080006ff */
[----:B------:R-:W-:Y:S01]  /*0cf0*/  USHF.L.U32 UR4, UR4, 0x1, URZ ;  /* 0x0000000104047899 */ /* 0x000fe200080006ff */
[----:B------:R-:W2:Y:S03]  /*0d00*/  FENCE.VIEW.ASYNC.S ;  /* 0x00000000000073c6 */ /* 0x000ea60000000000 */
[----:B--2---:R4:W2:Y:S08]  /*0d10*/  SYNCS.EXCH.64 URZ, [UR6+0x1e0], UR8 ;  /* 0x0001e00806ff75b2 */ /* 0x0048b00008000100 */
[----:B------:R4:W3:Y:S01]  /*0d20*/  SYNCS.EXCH.64 URZ, [UR6+0x1f0], UR4 ;  /* 0x0001f00406ff75b2 */ /* 0x0008e20008000100 */
[----:B------:R4:W1:Y:S01]  /*0d30*/  SYNCS.EXCH.64 URZ, [UR6+0x1e8], UR8 ;  /* 0x0001e80806ff75b2 */ /* 0x0008620008000100 */
[----:B------:R4:W1:Y:S02]  /*0d40*/  SYNCS.EXCH.64 URZ, [UR6+0x1f8], UR4 ;  /* 0x0001f80406ff75b2 */ /* 0x0008640008000100 */
[----:B----4-:R-:W-:Y:S01]  /*0d50*/  NOP ;  /* 0x0000000000007918 */ /* 0x010fe20000000000 */
.L_x_13:
[----:B------:R-:W4:Y:S01]  /*0d60*/  SHFL.IDX PT, R2, R46, RZ, 0x1f ;  /* 0x00001fff2e027589 */ /* 0x000f2200000e0000 */
[----:B------:R-:W-:Y:S01]  /*0d70*/  NOP ;  /* 0x0000000000007918 */ /* 0x000fe20000000000 */
[----:B----4-:R-:W-:-:S13]  /*0d80*/  ISETP.NE.AND P0, PT, R2, 0x5, PT ;  /* 0x000000050200780c */ /* 0x010fda0003f05270 */
[----:B------:R-:W-:Y:S05]  /*0d90*/  @P0 BRA `(.L_x_14) ;  /* 0x0000000000580947 */ /* 0x000fea0003800000 */
[----:B--23--:R-:W2:Y:S01]  /*0da0*/  S2UR UR4, SR_CgaCtaId ;  /* 0x00000000000479c3 */ /* 0x00cea20000008800 */
        /* <DEDUP_REMOVED lines=10> */
[----:B--2---:R-:W-:Y:S01]  /*0e50*/  ULEA UR4, UR4, UR5, 0x18 ;  /* 0x0000000504047291 */ /* 0x004fe2000f8ec0ff */
[----:B------:R-:W2:Y:S11]  /*0e60*/  FENCE.VIEW.ASYNC.S ;  /* 0x00000000000073c6 */ /* 0x000eb60000000000 */
[----:B--2---:R4:W2:Y:S01]  /*0e70*/  SYNCS.EXCH.64 URZ, [UR4+0x200], UR8 ;  /* 0x0002000804ff75b2 */ /* 0x0048a20008000100 */
[----:B------:R4:W3:Y:S01]  /*0e80*/  SYNCS.EXCH.64 URZ, [UR4+0x220], UR6 ;  /* 0x0002200604ff75b2 */ /* 0x0008e20008000100 */
[----:B------:R4:W1:Y:S01]  /*0e90*/  SYNCS.EXCH.64 URZ, [UR4+0x208], UR8 ;  /* 0x0002080804ff75b2 */ /* 0x0008620008000100 */
[----:B------:R4:W1:Y:S01]  /*0ea0*/  SYNCS.EXCH.64 URZ, [UR4+0x228], UR6 ;  /* 0x0002280604ff75b2 */ /* 0x0008620008000100 */
[----:B------:R4:W1:Y:S01]  /*0eb0*/  SYNCS.EXCH.64 URZ, [UR4+0x210], UR8 ;  /* 0x0002100804ff75b2 */ /* 0x0008620008000100 */
[----:B------:R4:W1:Y:S01]  /*0ec0*/  SYNCS.EXCH.64 URZ, [UR4+0x230], UR6 ;  /* 0x0002300604ff75b2 */ /* 0x0008620008000100 */
[----:B------:R4:W1:Y:S01]  /*0ed0*/  SYNCS.EXCH.64 URZ, [UR4+0x218], UR8 ;  /* 0x0002180804ff75b2 */ /* 0x0008620008000100 */
[----:B------:R4:W1:Y:S02]  /*0ee0*/  SYNCS.EXCH.64 URZ, [UR4+0x238], UR6 ;  /* 0x0002380604ff75b2 */ /* 0x0008640008000100 */
[----:B----4-:R-:W-:Y:S01]  /*0ef0*/  NOP ;  /* 0x0000000000007918 */ /* 0x010fe20000000000 */
.L_x_14:
[----:B------:R-:W4:Y:S01]  /*0f00*/  SHFL.IDX PT, R2, R46, RZ, 0x1f ;  /* 0x00001fff2e027589 */ /* 0x000f2200000e0000 */
[----:B------:R-:W1:Y:S01]  /*0f10*/  S2UR UR54, SR_CgaCtaId ;  /* 0x00000000003679c3 */ /* 0x000e620000008800 */
[----:B------:R-:W-:Y:S01]  /*0f20*/  NOP ;  /* 0x0000000000007918 */ /* 0x000fe20000000000 */
[----:B----4-:R-:W-:-:S13]  /*0f30*/  ISETP.NE.AND P0, PT, R2, 0x3, PT ;  /* 0x000000030200780c */ /* 0x010fda0003f05270 */
[----:B-1----:R-:W-:Y:S05]  /*0f40*/  @P0 BRA `(.L_x_15) ;  /* 0x0000000000340947 */ /* 0x002fea0003800000 */
[----:B--23--:R-:W-:Y:S01]  /*0f50*/  UMOV UR4, 0x400 ;  /* 0x0000040000047882 */ /* 0x00cfe20000000000 */
[----:B------:R-:W-:Y:S01]  /*0f60*/  UMOV UR6, 0x20 ;  /* 0x0000002000067882 */ /* 0x000fe20000000000 */
[----:B------:R-:W-:Y:S02]  /*0f70*/  ULEA UR4, UR54, UR4, 0x18 ;  /* 0x0000000436047291 */ /* 0x000fe4000f8ec0ff */
[----:B------:R-:W-:-:S04]  /*0f80*/  UIADD3 UR6, UPT, UPT, -UR6, 0x100000, URZ ;  /* 0x0010000006067890 */ /* 0x000fc8000fffe1ff */
[----:B------:R-:W-:Y:S02]  /*0f90*/  USHF.L.U32 UR7, UR6, 0xb, URZ ;  /* 0x0000000b06077899 */ /* 0x000fe400080006ff */
[----:B------:R-:W-:Y:S01]  /*0fa0*/  USHF.L.U32 UR6, UR6, 0x1, URZ ;  /* 0x0000000106067899 */ /* 0x000fe200080006ff */
[----:B------:R-:W-:Y:S01]  /*0fb0*/  ELECT P0, URZ, PT ;  /* 0x0000000000ff782f */ /* 0x000fe20003800000 */
[----:B------:R-:W1:Y:S10]  /*0fc0*/  FENCE.VIEW.ASYNC.S ;  /* 0x00000000000073c6 */ /* 0x000e740000000000 */
[----:B-1----:R1:W4:Y:S01]  /*0fd0*/  SYNCS.EXCH.64 URZ, [UR4+0x240], UR6 ;  /* 0x0002400604ff75b2 */ /* 0x0023220008000100 */
[----:B------:R1:W2:Y:S01]  /*0fe0*/  SYNCS.EXCH.64 URZ, [UR4+0x250], UR6 ;  /* 0x0002500604ff75b2 */ /* 0x0002a20008000100 */
[----:B------:R1:W3:Y:S01]  /*0ff0*/  SYNCS.EXCH.64 URZ, [UR4+0x248], UR6 ;  /* 0x0002480604ff75b2 */ /* 0x0002e20008000100 */
[----:B------:R1:W1:Y:S01]  /*1000*/  SYNCS.EXCH.64 URZ, [UR4+0x258], UR6 ;  /* 0x0002580604ff75b2 */ /* 0x0002620008000100 */
[----:B------:R-:W-:Y:S01]  /*1010*/  NOP ;  /* 0x0000000000007918 */ /* 0x000fe20000000000 */
.L_x_15:
[----:B-123--:R-:W1:Y:S01]  /*1020*/  LDCU UR4, c[0x0][0x36c] ;  /* 0x00006d80ff0477ac */ /* 0x00ee620008000800 */
[----:B------:R-:W-:Y:S01]  /*1030*/  ISETP.NE.OR P3, PT, R0, 0x2, !P3 ;  /* 0x000000020000780c */ /* 0x000fe20005f65670 */
[----:B------:R-:W-:Y:S01]  /*1040*/  NOP ;  /* 0x0000000000007918 */ /* 0x000fe20000000000 */
[----:B------:R-:W-:Y:S01]  /*1050*/  LOP3.LUT R0, R55, 0x1f, RZ, 0xc0, !PT ;  /* 0x0000001f37007812 */ /* 0x000fe200078ec0ff */
[----:B------:R-:W-:Y:S02]  /*1060*/  UISETP.NE.AND UP4, UPT, UR18, 0x2, UPT ;  /* 0x000000021200788c */ /* 0x000fe4000bf85270 */
[----:B------:R-:W-:Y:S02]  /*1070*/  UISETP.NE.AND UP5, UPT, UR18, URZ, UPT ;  /* 0x000000ff1200728c */ /* 0x000fe4000bfa5270 */
[----:B-1----:R-:W-:-:S09]  /*1080*/  UISETP.EQ.U32.AND UP6, UPT, UR4, 0x1, UPT ;  /* 0x000000010400788c */ /* 0x002fd2000bfc2070 */
[----:B------:R-:W-:Y:S05]  /*1090*/  BRA.U !UP6, `(.L_x_16) ;  /* 0x000000010e087547 */ /* 0x000fea000b800000 */
[----:B----4-:R-:W-:Y:S01]  /*10a0*/  UCGABAR_ARV ;  /* 0x00000000000079c7 */ /* 0x010fe20008000000 */
[----:B------:R-:W-:Y:S05]  /*10b0*/  BRA `(.L_x_17) ;  /* 0x0000000000047947 */ /* 0x000fea0003800000 */
.L_x_16:
[----:B----4-:R-:W-:Y:S01]  /*10c0*/  NOP ;  /* 0x0000000000007918 */ /* 0x010fe20000000000 */
.L_x_17:
[----:B------:R-:W1:Y:S01]  /*10d0*/  S2UR UR26, SR_CTAID.X ;  /* 0x00000000001a79c3 */ /* 0x000e620000002500 */
[----:B------:R-:W-:-:S05]  /*10e0*/  CS2R.32 R48, SR_CgaSize ;  /* 0x0000000000307805 */ /* 0x000fca0000008a00 */
[----:B------:R-:W-:-:S05]  /*10f0*/  IMAD R48, R48, -0xa0, RZ ;  /* 0xffffff6030307824 */ /* 0x000fca00078e02ff */
[----:B------:R-:W-:-:S14]  /*1100*/  R2UR UR5, R48 ;  /* 0x00000000300572ca */ /* 0x000fdc00000e0000 */
[----:B------:R-:W2:Y:S01]  /*1110*/  LDCU UR5, c[0x0][UR5+0x2b0] ;  /* 0x00005600050577ac */ /* 0x000ea20008000800 */
[----:B------:R-:W-:-:S05]  /*1120*/  CS2R.32 R48, SR_CgaSize ;  /* 0x0000000000307805 */ /* 0x000fca0000008a00 */
[----:B------:R-:W-:-:S05]  /*1130*/  IMAD R48, R48, -0xa0, RZ ;  /* 0xffffff6030307824 */ /* 0x000fca00078e02ff */
[----:B------:R-:W-:-:S14]  /*1140*/  R2UR UR4, R48 ;  /* 0x00000000300472ca */ /* 0x000fdc00000e0000 */
[----:B------:R-:W3:Y:S01]  /*1150*/  LDCU UR4, c[0x0][UR4+0x2b4] ;  /* 0x00005680040477ac */ /* 0x000ee20008000800 */
[----:B------:R-:W4:Y:S01]  /*1160*/  S2UR UR30, SR_CTAID.Y ;  /* 0x00000000001e79c3 */ /* 0x000f220000002600 */
[----:B------:R-:W-:-:S05]  /*1170*/  CS2R.32 R48, SR_CgaSize ;  /* 0x0000000000307805 */ /* 0x000fca0000008a00 */
[----:B------:R-:W-:-:S05]  /*1180*/  IMAD R48, R48, -0xa0, RZ ;  /* 0xffffff6030307824 */ /* 0x000fca00078e02ff */
[----:B------:R-:W-:-:S14]  /*1190*/  R2UR UR6, R48 ;  /* 0x00000000300672ca */ /* 0x000fdc00000e0000 */
[----:B------:R-:W3:Y:S01]  /*11a0*/  LDCU UR6, c[0x0][UR6+0x2a0] ;  /* 0x00005400060677ac */ /* 0x000ee20008000800 */
[----:B------:R-:W-:-:S05]  /*11b0*/  CS2R.32 R48, SR_CgaSize ;  /* 0x0000000000307805 */ /* 0x000fca0000008a00 */
[----:B------:R-:W-:-:S05]  /*11c0*/  IMAD R48, R48, -0xa0, RZ ;  /* 0xffffff6030307824 */ /* 0x000fca00078e02ff */
[----:B------:R-:W-:-:S14]  /*11d0*/  R2UR UR7, R48 ;  /* 0x00000000300772ca */ /* 0x000fdc00000e0000 */
[----:B------:R-:W3:Y:S01]  /*11e0*/  LDCU UR7, c[0x0][UR7+0x2a4] ;  /* 0x00005480070777ac */ /* 0x000ee20008000800 */
[----:B------:R-:W-:Y:S01]  /*11f0*/  USHF.L.U32 UR24, UR54, 0xa, URZ ;  /* 0x0000000a36187899 */ /* 0x000fe200080006ff */
[----:B------:R-:W3:Y:S01]  /*1200*/  LDCU UR19, c[0x0][0xb24] ;  /* 0x00016480ff1377ac */ /* 0x000ee20008000800 */
[----:B------:R-:W3:Y:S01]  /*1210*/  LDCU UR42, c[0x0][0xb24] ;  /* 0x00016480ff2a77ac */ /* 0x000ee20008000800 */
[----:B-1----:R-:W-:Y:S01]  /*1220*/  I2FP.F32.U32 R3, UR26 ;  /* 0x0000001a00037c45 */ /* 0x002fe20008201000 */
[----:B------:R-:W1:Y:S04]  /*1230*/  LDCU UR22, c[0x0][0xb30] ;  /* 0x00016600ff1677ac */ /* 0x000e680008000800 */
[----:B--2---:R-:W-:Y:S01]  /*1240*/  FMUL R3, R3, UR5 ;  /* 0x0000000503037c20 */ /* 0x004fe20008400000 */
[----:B------:R-:W-:Y:S01]  /*1250*/  ULOP3.LUT UR24, UR24, 0x400, URZ, 0xc0, !UPT ;  /* 0x0000040018187892 */ /* 0x000fe2000f8ec0ff */
[----:B----4-:R-:W-:-:S04]  /*1260*/  I2FP.F32.U32 R2, UR30 ;  /* 0x0000001e00027c45 */ /* 0x010fc80008201000 */
[----:B------:R-:W2:Y:S01]  /*1270*/  F2I.U32.TRUNC.NTZ R3, R3 ;  /* 0x0000000300037305 */ /* 0x000ea2000020f000 */
[----:B---3--:R-:W-:-:S07]  /*1280*/  FMUL R2, R2, UR4 ;  /* 0x0000000402027c20 */ /* 0x008fce0008400000 */
[----:B------:R-:W3:Y:S01]  /*1290*/  F2I.U32.TRUNC.NTZ R2, R2 ;  /* 0x0000000200027305 */ /* 0x000ee2000020f000 */
[----:B--2---:R-:W-:Y:S02]  /*12a0*/  R2UR UR5, R3 ;  /* 0x00000000030572ca */ /* 0x004fe400000e0000 */
[----:B---3--:R-:W-:Y:S02]  /*12b0*/  R2UR UR4, R2 ;  /* 0x00000000020472ca */ /* 0x008fe400000e0000 */
[----:B------:R-:W-:-:S09]  /*12c0*/  PRMT R2, RZ, 0x7610, R2 ;  /* 0x00007610ff027816 */ /* 0x000fd20000000002 */
[----:B------:R-:W-:-:S04]  /*12d0*/  UIADD3 UR5, UPT, UPT, -UR5, URZ, URZ ;  /* 0x000000ff05057290 */ /* 0x000fc8000fffe1ff */
[----:B------:R-:W-:Y:S02]  /*12e0*/  UIMAD UR5, UR6, UR5, UR26 ;  /* 0x00000005060572a4 */ /* 0x000fe4000f8e021a */
[----:B------:R-:W-:-:S04]  /*12f0*/  UIADD3 UR4, UPT, UPT, -UR4, URZ, URZ ;  /* 0x000000ff04047290 */ /* 0x000fc8000fffe1ff */
[----:B------:R-:W-:Y:S01]  /*1300*/  IMAD.U32 R48, RZ, RZ, UR5 ;  /* 0x00000005ff307e24 */ /* 0x000fe2000f8e00ff */
[----:B------:R-:W-:-:S06]  /*1310*/  UIMAD UR4, UR7, UR4, UR30 ;  /* 0x00000004070472a4 */ /* 0x000fcc000f8e021e */
[----:B------:R-:W-:Y:S01]  /*1320*/  IMAD.U32 R47, RZ, RZ, UR4 ;  /* 0x00000004ff2f7e24 */ /* 0x000fe2000f8e00ff */
[----:B-1----:R-:W-:Y:S06]  /*1330*/  BRA.U UP5, `(.L_x_18) ;  /* 0x00000001052c7547 */ /* 0x002fec000b800000 */
[----:B------:R-:W-:Y:S02]  /*1340*/  R2UR UR4, R47 ;  /* 0x000000002f0472ca */ /* 0x000fe400000e0000 */
[----:B------:R-:W-:-:S11]  /*1350*/  R2UR UR6, R48 ;  /* 0x00000000300672ca */ /* 0x000fd600000e0000 */
[----:B------:R-:W-:-:S04]  /*1360*/  UISETP.NE.AND UP0, UPT, UR4, URZ, UPT ;  /* 0x000000ff0400728c */ /* 0x000fc8000bf05270 */
[----:B------:R-:W-:-:S04]  /*1370*/  UISETP.EQ.OR UP0, UPT, UR6, URZ, !UP0 ;  /* 0x000000ff0600728c */ /* 0x000fc8000c702670 */
[----:B------:R-:W-:Y:S02]  /*1380*/  USEL UR5, URZ, 0x1, !UP0 ;  /* 0x00000001ff057887 */ /* 0x000fe4000c000000 */
[----:B------:R-:W-:-:S04]  /*1390*/  UISETP.NE.AND UP0, UPT, UR4, URZ, UPT ;  /* 0x000000ff0400728c */ /* 0x000fc8000bf05270 */
[----:B------:R-:W-:Y:S02]  /*13a0*/  USEL UR4, URZ, 0x2, UP0 ;  /* 0x00000002ff047887 */ /* 0x000fe40008000000 */
[----:B------:R-:W-:-:S04]  /*13b0*/  UISETP.NE.AND UP0, UPT, UR6, 0x1, UPT ;  /* 0x000000010600788c */ /* 0x000fc8000bf05270 */
[----:B------:R-:W-:-:S04]  /*13c0*/  USEL UR4, UR4, 0x2, UP0 ;  /* 0x0000000204047887 */ /* 0x000fc80008000000 */
[----:B------:R-:W-:-:S06]  /*13d0*/  UIADD3 UR4, UPT, UPT, UR5, UR4, URZ ;  /* 0x0000000405047290 */ /* 0x000fcc000fffe0ff */
[----:B------:R-:W-:-:S07]  /*13e0*/  IMAD.U32 R2, RZ, RZ, UR4 ;  /* 0x00000004ff027e24 */ /* 0x000fce000f8e00ff */
.L_x_18:
[----:B------:R-:W1:Y:S01]  /*13f0*/  S2UR UR36, SR_CTAID.Z ;  /* 0x00000000002479c3 */ /* 0x000e620000002700 */
[----:B------:R-:W-:-:S09]  /*1400*/  UISETP.GE.AND UP0, UPT, UR19, 0x1, UPT ;  /* 0x000000011300788c */ /* 0x000fd2000bf06270 */
[----:B------:R-:W-:Y:S05]  /*1410*/  BRA.U !UP0, `(.L_x_19) ;  /* 0x0000000108d07547 */ /* 0x000fea000b800000 */
[----:B------:R-:W2:Y:S01]  /*1420*/  LDCU UR20, c[0x0][0xb0c] ;  /* 0x00016180ff1477ac */ /* 0x000ea20008000800 */
[----:B------:R-:W3:Y:S01]  /*1430*/  LDCU.128 UR12, c[0x0][0xb10] ;  /* 0x00016200ff0c77ac */ /* 0x000ee20008000c00 */
[----:B------:R-:W4:Y:S01]  /*1440*/  LDCU UR6, c[0x0][0x370] ;  /* 0x00006e00ff0677ac */ /* 0x000f220008000800 */
[----:B------:R-:W1:Y:S01]  /*1450*/  LDCU UR7, c[0x0][0x374] ;  /* 0x00006e80ff0777ac */ /* 0x000e620008000800 */
[----:B------:R-:W1:Y:S01]  /*1460*/  LDCU UR21, c[0x0][0xb20] ;  /* 0x00016400ff1577ac */ /* 0x000e620008000800 */
[----:B--2---:R-:W-:Y:S02]  /*1470*/  UISETP.NE.AND UP0, UPT, UR20, 0x1, UPT ;  /* 0x000000011400788c */ /* 0x004fe4000bf05270 */
[----:B---3--:R-:W-:Y:S01]  /*1480*/  UIMAD.WIDE.U32 UR4, UR26, UR12, URZ ;  /* 0x0000000c1a0472a5 */ /* 0x008fe2000f8e00ff */
[----:B------:R-:W2:Y:S01]  /*1490*/  LDCU.64 UR8, c[0x0][0xb28] ;  /* 0x00016500ff0877ac */ /* 0x000ea20008000a00 */
[----:B----4-:R-:W-:Y:S02]  /*14a0*/  UIMAD.WIDE.U32 UR10, UR6, UR12, URZ ;  /* 0x0000000c060a72a5 */ /* 0x010fe4000f8e00ff */
[----:B------:R-:W-:-:S02]  /*14b0*/  USHF.R.U32.HI UR5, URZ, UR13, UR5 ;  /* 0x0000000dff057299 */ /* 0x000fc40008011605 */
[----:B------:R-:W-:Y:S02]  /*14c0*/  UISETP.NE.AND UP2, UPT, UR19, 0x1, UPT ;  /* 0x000000011300788c */ /* 0x000fe4000bf45270 */
[----:B------:R-:W-:Y:S01]  /*14d0*/  USEL UR5, UR26, UR5, !UP0 ;  /* 0x000000051a057287 */ /* 0x000fe2000c000000 */
[----:B------:R-:W-:Y:S01]  /*14e0*/  UMOV UR10, UR11 ;  /* 0x0000000b000a7c82 */ /* 0x000fe20008000000 */
[----:B------:R-:W-:Y:S02]  /*14f0*/  UIMAD.WIDE.U32 UR16, UR30, UR15, URZ ;  /* 0x0000000f1e1072a5 */ /* 0x000fe4000f8e00ff */
[----:B------:R-:W-:Y:S02]  /*1500*/  @UP0 USHF.R.U32.HI UR6, URZ, UR13, UR10 ;  /* 0x0000000dff060299 */ /* 0x000fe4000801160a */
[----:B------:R-:W-:Y:S02]  /*1510*/  UISETP.NE.AND UP0, UPT, UR14, 0x1, UPT ;  /* 0x000000010e00788c */ /* 0x000fe4000bf05270 */
[----:B-1----:R-:W-:-:S02]  /*1520*/  UIMAD.WIDE.U32 UR10, UR7, UR15, URZ ;  /* 0x0000000f070a72a5 */ /* 0x002fc4000f8e00ff */
[----:B--2---:R-:W-:Y:S01]  /*1530*/  UIMAD.WIDE.U32 UR12, UR6, UR8, URZ ;  /* 0x00000008060c72a5 */ /* 0x004fe2000f8e00ff */
[----:B------:R-:W-:Y:S02]  /*1540*/  UMOV UR4, UR17 ;  /* 0x0000001100047c82 */ /* 0x000fe40008000000 */
[----:B------:R-:W-:Y:S02]  /*1550*/  USHF.R.U32.HI UR4, URZ, UR21, UR4 ;  /* 0x00000015ff047299 */ /* 0x000fe40008011604 */
[----:B------:R-:W-:Y:S02]  /*1560*/  UMOV UR10, UR11 ;  /* 0x0000000b000a7c82 */ /* 0x000fe40008000000 */
[----:B------:R-:W-:Y:S01]  /*1570*/  UMOV UR12, UR13 ;  /* 0x0000000d000c7c82 */ /* 0x000fe20008000000 */
[----:B------:R-:W-:Y:S02]  /*1580*/  @UP0 USHF.R.U32.HI UR7, URZ, UR21, UR10 ;  /* 0x00000015ff070299 */ /* 0x000fe4000801160a */
[----:B------:R-:W-:-:S02]  /*1590*/  USEL UR4, UR30, UR4, !UP0 ;  /* 0x000000041e047287 */ /* 0x000fc4000c000000 */
[----:B------:R-:W-:Y:S02]  /*15a0*/  UIMAD.WIDE.U32 UR10, UR7, UR8, URZ ;  /* 0x00000008070a72a5 */ /* 0x000fe4000f8e00ff */
[----:B------:R-:W-:Y:S02]  /*15b0*/  @UP2 USHF.R.U32.HI UR6, URZ, UR9, UR12 ;  /* 0x00000009ff062299 */ /* 0x000fe4000801160c */
[----:B------:R-:W-:-:S03]  /*15c0*/  UIMAD.WIDE.U32 UR12, UR4, UR8, URZ ;  /* 0x00000008040c72a5 */ /* 0x000fc6000f8e00ff */
[----:B------:R-:W-:Y:S02]  /*15d0*/  UMOV UR10, UR11 ;  /* 0x0000000b000a7c82 */ /* 0x000fe40008000000 */
[----:B------:R-:W-:Y:S02]  /*15e0*/  @UP2 USHF.R.U32.HI UR7, URZ, UR9, UR10 ;  /* 0x00000009ff072299 */ /* 0x000fe4000801160a */
[----:B------:R-:W-:Y:S02]  /*15f0*/  UIMAD UR10, UR6, UR19, URZ ;  /* 0x00000013060a72a4 */ /* 0x000fe4000f8e02ff */
[----:B------:R-:W-:-:S04]  /*1600*/  UIMAD UR7, UR7, UR19, URZ ;  /* 0x00000013070772a4 */ /* 0x000fc8000f8e02ff */
[----:B------:R-:W-:-:S03]  /*1610*/  UISETP.GE.AND UP0, UPT, UR4, UR7, UPT ;  /* 0x000000070400728c */ /* 0x000fc6000bf06270 */
[----:B------:R-:W-:Y:S01]  /*1620*/  UMOV UR7, UR13 ;  /* 0x0000000d00077c82 */ /* 0x000fe20008000000 */
[----:B------:R-:W-:Y:S02]  /*1630*/  UISETP.GE.OR UP0, UPT, UR5, UR10, UP0 ;  /* 0x0000000a0500728c */ /* 0x000fe40008706670 */
[----:B------:R-:W-:Y:S02]  /*1640*/  UIMAD.WIDE.U32 UR10, UR5, UR8, URZ ;  /* 0x00000008050a72a5 */ /* 0x000fe4000f8e00ff */
[----:B------:R-:W-:Y:S02]  /*1650*/  USHF.R.U32.HI UR7, URZ, UR9, UR7 ;  /* 0x00000009ff077299 */ /* 0x000fe40008011607 */
[----:B------:R-:W-:Y:S02]  /*1660*/  UIADD3 UR10, UPT, UPT, -UR4, URZ, URZ ;  /* 0x000000ff040a7290 */ /* 0x000fe4000fffe1ff */
[----:B------:R-:W-:Y:S02]  /*1670*/  USEL UR7, UR4, UR7, !UP2 ;  /* 0x0000000704077287 */ /* 0x000fe4000d000000 */
[----:B------:R-:W-:Y:S01]  /*1680*/  UIMAD UR10, UR14, UR10, UR30 ;  /* 0x0000000a0e0a72a4 */ /* 0x000fe2000f8e021e */
[----:B------:R-:W-:Y:S01]  /*1690*/  @!UP0 UMOV UR8, UR11 ;  /* 0x0000000b00088c82 */ /* 0x000fe20008000000 */
[----:B------:R-:W-:-:S02]  /*16a0*/  UIADD3 UR11, UPT, UPT, -UR5, URZ, URZ ;  /* 0x000000ff050b7290 */ /* 0x000fc4000fffe1ff */
[----:B------:R-:W-:Y:S02]  /*16b0*/  @!UP0 USHF.R.U32.HI UR8, URZ, UR9, UR8 ;  /* 0x00000009ff088299 */ /* 0x000fe40008011608 */
[----:B------:R-:W-:Y:S02]  /*16c0*/  UIADD3 UR9, UPT, UPT, -UR7, URZ, URZ ;  /* 0x000000ff07097290 */ /* 0x000fe4000fffe1ff */
[----:B------:R-:W-:Y:S02]  /*16d0*/  @!UP0 USEL UR8, UR5, UR8, !UP2 ;  /* 0x0000000805088287 */ /* 0x000fe4000d000000 */
[----:B------:R-:W-:Y:S02]  /*16e0*/  UIMAD UR9, UR19, UR9, UR4 ;  /* 0x00000009130972a4 */ /* 0x000fe4000f8e0204 */
[----:B------:R-:W-:Y:S02]  /*16f0*/  @!UP0 UIADD3 UR7, UPT, UPT, UR7, -UR8, URZ ;  /* 0x8000000807078290 */ /* 0x000fe4000fffe0ff */
[----:B------:R-:W-:-:S02]  /*1700*/  @!UP0 UIMAD UR6, UR9, UR6, UR8 ;  /* 0x00000006090682a4 */ /* 0x000fc4000f8e0208 */
[----:B------:R-:W-:Y:S02]  /*1710*/  @!UP0 UIMAD UR4, UR7, UR19, UR5 ;  /* 0x00000013070482a4 */ /* 0x000fe4000f8e0205 */
[----:B------:R-:W-:Y:S02]  /*1720*/  UIMAD UR26, UR20, UR11, UR26 ;  /* 0x0000000b141a72a4 */ /* 0x000fe4000f8e021a */
[----:B------:R-:W-:Y:S01]  /*1730*/  UIMAD UR30, UR4, UR14, UR10 ;  /* 0x0000000e041e72a4 */ /* 0x000fe2000f8e020a */
[----:B------:R-:W-:Y:S02]  /*1740*/  @!UP0 UMOV UR5, UR6 ;  /* 0x0000000600058c82 */ /* 0x000fe40008000000 */
[----:B------:R-:W-:-:S12]  /*1750*/  UIMAD UR26, UR5, UR20, UR26 ;  /* 0x00000014051a72a4 */ /* 0x000fd8000f8e021a */
.L_x_19:
[----:B------:R-:W-:-:S09]  /*1760*/  UISETP.NE.AND UP0, UPT, UR22, 0x1, UPT ;  /* 0x000000011600788c */ /* 0x000fd2000bf05270 */
[----:B------:R-:W-:Y:S05]  /*1770*/  BRA.U UP0, `(.L_x_20) ;  /* 0x0000000100407547 */ /* 0x000fea000b800000 */
[----:B------:R-:W2:Y:S01]  /*1780*/  LDCU.128 UR8, c[0x0][0xb10] ;  /* 0x00016200ff0877ac */ /* 0x000ea20008000c00 */
[----:B------:R-:W3:Y:S01]  /*1790*/  LDCU UR12, c[0x0][0xb0c] ;  /* 0x00016180ff0c77ac */ /* 0x000ee20008000800 */
[----:B------:R-:W4:Y:S01]  /*17a0*/  LDCU UR13, c[0x0][0xb20] ;  /* 0x00016400ff0d77ac */ /* 0x000f220008000800 */
[----:B--2---:R-:W-:Y:S02]  /*17b0*/  UIMAD.WIDE.U32 UR4, UR26, UR8, URZ ;  /* 0x000000081a0472a5 */ /* 0x004fe4000f8e00ff */
[----:B------:R-:W-:Y:S02]  /*17c0*/  UIMAD.WIDE.U32 UR6, UR30, UR11, URZ ;  /* 0x0000000b1e0672a5 */ /* 0x000fe4000f8e00ff */
[----:B---3--:R-:W-:Y:S02]  /*17d0*/  UISETP.NE.AND UP0, UPT, UR12, 0x1, UPT ;  /* 0x000000010c00788c */ /* 0x008fe4000bf05270 */
[----:B------:R-:W-:-:S03]  /*17e0*/  USHF.R.U32.HI UR5, URZ, UR9, UR5 ;  /* 0x00000009ff057299 */ /* 0x000fc60008011605 */
[----:B------:R-:W-:Y:S01]  /*17f0*/  UMOV UR4, UR7 ;  /* 0x0000000700047c82 */ /* 0x000fe20008000000 */
[----:B------:R-:W-:Y:S02]  /*1800*/  USEL UR5, UR26, UR5, !UP0 ;  /* 0x000000051a057287 */ /* 0x000fe4000c000000 */
[----:B------:R-:W-:Y:S02]  /*1810*/  UISETP.NE.AND UP0, UPT, UR10, 0x1, UPT ;  /* 0x000000010a00788c */ /* 0x000fe4000bf05270 */
[----:B----4-:R-:W-:-:S04]  /*1820*/  USHF.R.U32.HI UR4, URZ, UR13, UR4 ;  /* 0x0000000dff047299 */ /* 0x010fc80008011604 */
[----:B------:R-:W-:-:S04]  /*1830*/  USEL UR4, UR30, UR4, !UP0 ;  /* 0x000000041e047287 */ /* 0x000fc8000c000000 */
[----:B------:R-:W-:Y:S02]  /*1840*/  UIADD3 UR6, UPT, UPT, UR5, -UR4, URZ ;  /* 0x8000000405067290 */ /* 0x000fe4000fffe0ff */
[----:B------:R-:W-:Y:S02]  /*1850*/  UIADD3 UR4, UPT, UPT, -UR5, UR4, URZ ;  /* 0x0000000405047290 */ /* 0x000fe4000fffe1ff */
[----:B------:R-:W-:Y:S02]  /*1860*/  UIMAD UR30, UR6, UR10, UR30 ;  /* 0x0000000a061e72a4 */ /* 0x000fe4000f8e021e */
[----:B------:R-:W-:-:S12]  /*1870*/  UIMAD UR26, UR4, UR12, UR26 ;  /* 0x0000000c041a72a4 */ /* 0x000fd8000f8e021a */
.L_x_20:
[----:B------:R-:W-:Y:S01]  /*1880*/  UISETP.NE.AND UP0, UPT, UR18, 0x2, UPT ;  /* 0x000000021200788c */ /* 0x000fe2000bf05270 */
[----:B------:R-:W-:Y:S09]  /*1890*/  BRA.U !UP6, `(.L_x_21) ;  /* 0x000000010e0c7547 */ /* 0x000ff2000b800000 */
[----:B------:R-:W-:Y:S01]  /*18a0*/  UCGABAR_WAIT ;  /* 0x0000000000007dc7 */ /* 0x000fe20008000000 */
[----:B------:R-:W-:Y:S01]  /*18b0*/  CCTL.IVALL ;  /* 0x00000000ff00798f */ /* 0x000fe20002000000 */
[----:B------:R-:W-:Y:S05]  /*18c0*/  BRA `(.L_x_22) ;  /* 0x0000000000047947 */ /* 0x000fea0003800000 */
.L_x_21:
[----:B------:R-:W-:Y:S06]  /*18d0*/  BAR.SYNC.DEFER_BLOCKING 0x0 ;  /* 0x0000000000007b1d */ /* 0x000fec0000010000 */
.L_x_22:
[----:B------:R-:W-:Y:S05]  /*18e0*/  BRA.U UP0, `(.L_x_23) ;  /* 0x0000001d00e87547 */ /* 0x000fea000b800000 */
[----:B------:R-:W2:Y:S01]  /*18f0*/  LDCU UR6, c[0x0][0x38c] ;  /* 0x00007180ff0677ac */ /* 0x000ea20008000800 */
[----:B------:R-:W-:Y:S01]  /*1900*/  PLOP3.LUT P1, PT, PT, PT, UP3, 0x80, 0x8 ;  /* 0x000000000008781c */ /* 0x000fe20003f2f038 */
[----:B------:R-:W-:Y:S01]  /*1910*/  IMAD.MOV.U32 R12, RZ, RZ, 0x1 ;  /* 0x00000001ff0c7424 */ /* 0x000fe200078e00ff */
[----:B------:R-:W-:Y:S01]  /*1920*/  ISETP.EQ.OR P2, PT, R0, RZ, P3 ;  /* 0x000000ff0000720c */ /* 0x000fe20001f42670 */
[----:B------:R-:W-:Y:S01]  /*1930*/  UISETP.NE.AND UP1, UPT, UR18, URZ, UPT ;  /* 0x000000ff1200728c */ /* 0x000fe2000bf25270 */
[----:B------:R-:W-:Y:S01]  /*1940*/  PLOP3.LUT P1, PT, P1, PT, PT, 0x8, 0x80 ;  /* 0x000000000080781c */ /* 0x000fe20000f2e170 */
[----:B------:R-:W-:Y:S01]  /*1950*/  USEL UR25, URZ, 0x1, UP4 ;  /* 0x00000001ff197887 */ /* 0x000fe2000a000000 */
[----:B------:R-:W-:Y:S01]  /*1960*/  CS2R R10, SRZ ;  /* 0x00000000000a7805 */ /* 0x000fe2000001ff00 */
[----:B------:R-:W-:Y:S01]  /*1970*/  IMAD.MOV.U32 R9, RZ, RZ, RZ ;  /* 0x000000ffff097224 */ /* 0x000fe200078e00ff */
[----:B------:R-:W3:Y:S01]  /*1980*/  LDCU UR39, c[0x0][0x370] ;  /* 0x00006e00ff2777ac */ /* 0x000ee20008000800 */
[----:B------:R-:W-:Y:S01]  /*1990*/  IMAD.MOV.U32 R8, RZ, RZ, 0x1 ;  /* 0x00000001ff087424 */ /* 0x000fe200078e00ff */
[----:B------:R-:W4:Y:S01]  /*19a0*/  LDCU.64 UR28, c[0x0][0x348] ;  /* 0x00006900ff1c77ac */ /* 0x000f220008000a00 */
[----:B------:R-:W-:-:S02]  /*19b0*/  USHF.R.U32.HI UR44, URZ, 0x5, UR24 ;  /* 0x00000005ff2c7899 */ /* 0x000fc40008011618 */
[----:B--2---:R-:W-:Y:S02]  /*19c0*/  UIADD3 UR5, UPT, UPT, UR6, 0x1f, URZ ;  /* 0x0000001f06057890 */ /* 0x004fe4000fffe0ff */
[----:B------:R-:W-:Y:S02]  /*19d0*/  UIADD3 UR45, UPT, UPT, UR6, 0x3e, URZ ;  /* 0x0000003e062d7890 */ /* 0x000fe4000fffe0ff */
[----:B------:R-:W-:Y:S01]  /*19e0*/  USHF.R.S32.HI UR4, URZ, 0x1f, UR5 ;  /* 0x0000001fff047899 */ /* 0x000fe20008011405 */
[----:B------:R-:W2:Y:S03]  /*19f0*/  LDCU UR38, c[0x0][0x374] ;  /* 0x00006e80ff2677ac */ /* 0x000ea60008000800 */
[----:B------:R-:W-:Y:S02]  /*1a00*/  ULEA.HI UR4, UR4, UR5, URZ, 0x5 ;  /* 0x0000000504047291 */ /* 0x000fe4000f8f28ff */
[----:B------:R-:W-:-:S02]  /*1a10*/  USEL UR25, UR25, 0x2, UP1 ;  /* 0x0000000219197887 */ /* 0x000fc40008800000 */
[----:B------:R-:W-:Y:S02]  /*1a20*/  USHF.R.S32.HI UR41, URZ, 0x5, UR4 ;  /* 0x00000005ff297899 */ /* 0x000fe40008011404 */
[----:B------:R-:W-:Y:S02]  /*1a30*/  UIADD3 UR4, UPT, UPT, UR6, -0x1, URZ ;  /* 0xffffffff06047890 */ /* 0x000fe4000fffe0ff */
[----:B------:R-:W-:Y:S02]  /*1a40*/  UISETP.LT.U32.AND UP0, UPT, UR41, 0x1a, UPT ;  /* 0x0000001a2900788c */ /* 0x000fe4000bf01070 */
[----:B------:R-:W-:Y:S02]  /*1a50*/  UISETP.GE.U32.AND UP2, UPT, UR4, -0x3f, UPT ;  /* 0xffffffc10400788c */ /* 0x000fe4000bf46070 */
[----:B------:R-:W-:Y:S01]  /*1a60*/  USEL UR40, UR41, 0x1a, UP0 ;  /* 0x0000001a29287887 */ /* 0x000fe20008000000 */
[----:B------:R-:W-:-:S03]  /*1a70*/  UMOV UR5, URZ ;  /* 0x000000ff00057c82 */ /* 0x000fc60008000000 */
[----:B------:R-:W-:Y:S02]  /*1a80*/  UIADD3 UR21, UPT, UPT, UR40, -0x1, URZ ;  /* 0xffffffff28157890 */ /* 0x000fe4000fffe0ff */
[----:B------:R-:W-:-:S03]  /*1a90*/  UIADD3 UR43, UPT, UPT, UR41, -UR40, URZ ;  /* 0x80000028292b7290 */ /* 0x000fc6000fffe0ff */
[----:B------:R-:W-:-:S04]  /*1aa0*/  @UP2 UIADD3 UR21, UPT, UPT, UR40, URZ, URZ ;  /* 0x000000ff28152290 */ /* 0x000fc8000fffe0ff */
[----:B--234-:R-:W-:-:S12]  /*1ab0*/  UIADD3 UR21, UPT, UPT, UR21, 0x1, URZ ;  /* 0x0000000115157890 */ /* 0x01cfd8000fffe0ff */
.L_x_43:
[----:B------:R-:W-:Y:S01]  /*1ac0*/  UISETP.NE.AND UP0, UPT, UR54, URZ, UPT ;  /* 0x000000ff3600728c */ /* 0x000fe2000bf05270 */
[----:B------:R-:W2:Y:S08]  /*1ad0*/  S2UR UR54, SR_CgaCtaId ;  /* 0x00000000003679c3 */ /* 0x000eb00000008800 */
[----:B------:R-:W-:Y:S05]  /*1ae0*/  BRA.U UP0, `(.L_x_24) ;  /* 0x0000000100347547 */ /* 0x000fea000b800000 */
[----:B------:R-:W3:Y:S01]  /*1af0*/  S2R R0, SR_CgaCtaId ;  /* 0x0000000000007919 */ /* 0x000ee20000008800 */
[----:B------:R-:W-:-:S04]  /*1b00*/  MOV R2, 0x400 ;  /* 0x0000040000027802 */ /* 0x000fc80000000f00 */
[----:B---3--:R-:W-:Y:S02]  /*1b10*/  LEA R0, R0, R2, 0x18 ;  /* 0x0000000200007211 */ /* 0x008fe400078ec0ff */
[----:B------:R-:W-:-:S03]  /*1b20*/  SHF.L.U32 R2, R8, 0x1f, RZ ;  /* 0x0000001f08027819 */ /* 0x000fc600000006ff */
[----:B------:R-:W-:-:S04]  /*1b30*/  IMAD R0, R9, 0x8, R0 ;  /* 0x0000000809007824 */ /* 0x000fc800078e0200 */
[----:B------:R-:W3:Y:S02]  /*1b40*/  SYNCS.PHASECHK.TRANS64.TRYWAIT P0, [R0+URZ+0x250], R2 ;  /* 0x00025002000075a7 */ /* 0x000ee400080011ff */
[----:B---3--:R-:W-:Y:S05]  /*1b50*/  @!P0 BRA `(.L_x_25) ;  /* 0x0000006800348947 */ /* 0x008fea0003800000 */
.L_x_145:
[----:B------:R-:W-:Y:S01]  /*1b60*/  VIADD R9, R9, 0x1 ;  /* 0x0000000109097836 */ /* 0x000fe20000000000 */
[----:B------:R3:W-:Y:S04]  /*1b70*/  SYNCS.ARRIVE.TRANS64.A1T0 RZ, [R0+URZ+0x240], RZ ;  /* 0x000240ff00ff79a7 */ /* 0x0007e800081000ff */
[----:B------:R-:W-:-:S04]  /*1b80*/  ISETP.NE.AND P0, PT, R9, 0x2, PT ;  /* 0x000000020900780c */ /* 0x000fc80003f05270 */
[----:B------:R-:W-:Y:S02]  /*1b90*/  SEL R9, R9, RZ, P0 ;  /* 0x000000ff09097207 */ /* 0x000fe40000000000 */
[----:B---3--:R-:W-:-:S04]  /*1ba0*/  SEL R0, RZ, 0x1, P0 ;  /* 0x00000001ff007807 */ /* 0x008fc80000000000 */
[----:B------:R-:W-:-:S07]  /*1bb0*/  LOP3.LUT R8, R8, R0, RZ, 0x3c, !PT ;  /* 0x0000000008087212 */ /* 0x000fce00078e3cff */
.L_x_24:
[----:B------:R-:W-:Y:S01]  /*1bc0*/  UMOV UR6, 0x400 ;  /* 0x0000040000067882 */ /* 0x000fe20000000000 */
[----:B------:R-:W-:Y:S01]  /*1bd0*/  SHF.L.U32 R0, R12, 0x1f, RZ ;  /* 0x0000001f0c007819 */ /* 0x000fe200000006ff */
[----:B--2---:R-:W-:Y:S02]  /*1be0*/  ULEA UR6, UR54, UR6, 0x18 ;  /* 0x0000000636067291 */ /* 0x004fe4000f8ec0ff */
[----:B------:R-:W-:Y:S02]  /*1bf0*/  UISETP.GE.U32.AND UP0, UPT, UR45, 0x3f, UPT ;  /* 0x0000003f2d00788c */ /* 0x000fe4000bf06070 */
[----:B------:R-:W-:Y:S02]  /*1c00*/  ULEA UR4, UR5, UR6, 0x3 ;  /* 0x0000000605047291 */ /* 0x000fe4000f8e18ff */
[----:B------:R-:W-:Y:S02]  /*1c10*/  USHF.L.U32 UR35, UR26, 0x6, URZ ;  /* 0x000000061a237899 */ /* 0x000fe400080006ff */
[----:B------:R-:W-:Y:S01]  /*1c20*/  ULEA UR11, UR30, UR44, 0x6 ;  /* 0x0000002c1e0b7291 */ /* 0x000fe2000f8e30ff */
[----:B------:R-:W-:-:S04]  /*1c30*/  UMOV UR13, URZ ;  /* 0x000000ff000d7c82 */ /* 0x000fc80008000000 */
[----:B------:R2:W3:Y:S01]  /*1c40*/  SYNCS.PHASECHK.TRANS64.TRYWAIT P0, [UR4+0xd0], R0 ;  /* 0x0000d000ff0075a7 */ /* 0x0004e20008001104 */
[----:B------:R-:W-:Y:S06]  /*1c50*/  BRA.U !UP0, `(.L_x_26) ;  /* 0x0000000108c07547 */ /* 0x000fec000b800000 */
[----:B------:R-:W-:Y:S01]  /*1c60*/  UMOV UR7, URZ ;  /* 0x000000ff00077c82 */ /* 0x000fe20008000000 */
[----:B------:R-:W-:-:S05]  /*1c70*/  UMOV UR4, UR5 ;  /* 0x0000000500047c82 */ /* 0x000fca0008000000 */
.L_x_32:
[----:B------:R-:W-:Y:S01]  /*1c80*/  ULEA UR33, UR4, UR6, 0x3 ;  /* 0x0000000604217291 */ /* 0x000fe2000f8e18ff */
[----:B---3--:R-:W-:Y:S01]  /*1c90*/  @!P3 MOV R2, 0x2000 ;  /* 0x000020000002b802 */ /* 0x008fe20000000f00 */
[----:B-1-34-:R-:W-:Y:S10]  /*1ca0*/  @P0 BRA `(.L_x_27) ;  /* 0x00000000000c0947 */ /* 0x01aff40003800000 */
[----:B------:R-:W-:-:S04]  /*1cb0*/  SHF.L.U32 R3, R12, 0x1f, RZ ;  /* 0x0000001f0c037819 */ /* 0x000fc800000006ff */
[----:B------:R-:W3:Y:S02]  /*1cc0*/  SYNCS.PHASECHK.TRANS64.TRYWAIT P0, [UR33+0xd0], R3 ;  /* 0x0000d003ff0075a7 */ /* 0x000ee40008001121 */
[----:B---3--:R-:W-:Y:S05]  /*1cd0*/  @!P0 BRA `(.L_x_28) ;  /* 0x0000006400e88947 */ /* 0x008fea0003800000 */
.L_x_27:
[----:B------:R3:W-:Y:S01]  /*1ce0*/  @!P3 SYNCS.ARRIVE.TRANS64 RZ, [UR33], R2 ;  /* 0x00000002ffffb9a7 */ /* 0x0007e20008000021 */
[----:B------:R-:W-:-:S04]  /*1cf0*/  ULOP3.LUT UR5, UR25, 0x2, URZ, 0xfc, !UPT ;  /* 0x0000000219057892 */ /* 0x000fc8000f8efcff */
[----:B------:R-:W-:-:S09]  /*1d00*/  UISETP.NE.AND UP0, UPT, UR5, 0x2, UPT ;  /* 0x000000020500788c */ /* 0x000fd2000bf05270 */
[----:B------:R-:W-:Y:S05]  /*1d10*/  BRA.U UP0, `(.L_x_29) ;  /* 0x0000000100047547 */ /* 0x000fea000b800000 */
[----:B-1----:R-:W-:Y:S05]  /*1d20*/  BPT.TRAP 0x1 ;  /* 0x000000040000795c */ /* 0x002fea0000300000 */
.L_x_29:
[----:B------:R-:W-:Y:S04]  /*1d30*/  BSSY.RECONVERGENT B0, `(.L_x_30) ;  /* 0x0000003000007945 */ /* 0x000fe80003800200 */
[----:B------:R-:W-:Y:S05]  /*1d40*/  @P2 BRA `(.L_x_31) ;  /* 0x0000000000042947 */ /* 0x000fea0003800000 */
[----:B-1----:R-:W-:Y:S05]  /*1d50*/  BPT.TRAP 0x1 ;  /* 0x000000040000795c */ /* 0x002fea0000300000 */
.L_x_31:
[----:B-1----:R-:W-:Y:S05]  /*1d60*/  BSYNC.RECONVERGENT B0 ;  /* 0x0000000000007941 */ /* 0x002fea0003800200 */
.L_x_30:
[----:B------:R-:W-:Y:S02]  /*1d70*/  UIADD3 UR5, UPT, UPT, UR4, 0x1, URZ ;  /* 0x0000000104057890 */ /* 0x000fe4000fffe0ff */
[----:B------:R-:W-:Y:S02]  /*1d80*/  ULEA UR32, UR4, UR6, 0xc ;  /* 0x0000000604207291 */ /* 0x000fe4000f8e60ff */
[----:B------:R-:W-:Y:S02]  /*1d90*/  UISETP.NE.AND UP0, UPT, UR5, 0x1a, UPT ;  /* 0x0000001a0500788c */ /* 0x000fe4000bf05270 */
[----:B------:R-:W-:Y:S02]  /*1da0*/  USHF.L.U32 UR34, UR7, 0x5, URZ ;  /* 0x0000000507227899 */ /* 0x000fe400080006ff */
[----:B------:R-:W-:Y:S02]  /*1db0*/  USEL UR9, URZ, 0x1, UP0 ;  /* 0x00000001ff097887 */ /* 0x000fe40008000000 */
[----:B------:R-:W-:-:S02]  /*1dc0*/  USEL UR5, UR5, URZ, UP0 ;  /* 0x000000ff05057287 */ /* 0x000fc40008000000 */
[----:B------:R-:W-:Y:S02]  /*1dd0*/  UIADD3 UR14, UP0, UPT, UR28, 0x180, URZ ;  /* 0x000001801c0e7890 */ /* 0x000fe4000ff1e0ff */
[----:B------:R-:W-:Y:S01]  /*1de0*/  ULEA UR8, UR5, UR6, 0x3 ;  /* 0x0000000605087291 */ /* 0x000fe2000f8e18ff */
[----:B------:R-:W-:Y:S01]  /*1df0*/  LOP3.LUT R12, R12, UR9, RZ, 0x3c, !PT ;  /* 0x000000090c0c7c12 */ /* 0x000fe2000f8e3cff */
[----:B------:R-:W-:Y:S02]  /*1e00*/  ULEA UR4, UR4, UR24, 0xb ;  /* 0x0000001804047291 */ /* 0x000fe4000f8e58ff */
[----:B------:R-:W-:Y:S01]  /*1e10*/  UIADD3 UR7, UPT, UPT, UR7, 0x1, URZ ;  /* 0x0000000107077890 */ /* 0x000fe2000fffe0ff */
[----:B--2---:R-:W-:Y:S01]  /*1e20*/  SHF.L.U32 R0, R12, 0x1f, RZ ;  /* 0x0000001f0c007819 */ /* 0x004fe200000006ff */
[----:B------:R-:W-:Y:S02]  /*1e30*/  UIADD3 UR16, UP1, UPT, UR28, 0x80, URZ ;  /* 0x000000801c107890 */ /* 0x000fe4000ff3e0ff */
[----:B------:R-:W-:Y:S01]  /*1e40*/  UIADD3.X UR15, UPT, UPT, URZ, UR29, URZ, UP0, !UPT ;  /* 0x0000001dff0f7290 */ /* 0x000fe200087fe4ff */
[----:B------:R4:W1:Y:S01]  /*1e50*/  SYNCS.PHASECHK.TRANS64.TRYWAIT P0, [UR8+0xd0], R0 ;  /* 0x0000d000ff0075a7 */ /* 0x0008620008001108 */
[----:B------:R-:W-:-:S02]  /*1e60*/  ULEA UR4, UR4, UR6, 0x1 ;  /* 0x0000000604047291 */ /* 0x000fc4000f8e08ff */
[----:B------:R-:W-:Y:S02]  /*1e70*/  UISETP.NE.AND UP0, UPT, UR7, UR21, UPT ;  /* 0x000000150700728c */ /* 0x000fe4000bf05270 */
[----:B------:R-:W-:Y:S02]  /*1e80*/  UIADD3.X UR17, UPT, UPT, URZ, UR29, URZ, UP1, !UPT ;  /* 0x0000001dff117290 */ /* 0x000fe40008ffe4ff */
[----:B------:R-:W-:Y:S02]  /*1e90*/  UIADD3 UR32, UPT, UPT, UR32, 0x3600, URZ ;  /* 0x0000360020207890 */ /* 0x000fe4000fffe0ff */
[----:B------:R-:W-:Y:S01]  /*1ea0*/  UIADD3 UR8, UPT, UPT, UR4, 0x1d600, URZ ;  /* 0x0001d60004087890 */ /* 0x000fe2000fffe0ff */
[----:B------:R-:W-:Y:S01]  /*1eb0*/  UMOV UR18, 0x0 ;  /* 0x0000000000127882 */ /* 0x000fe20000000000 */
[----:B------:R-:W-:Y:S01]  /*1ec0*/  UMOV UR19, 0x10000000 ;  /* 0x1000000000137882 */ /* 0x000fe20000000000 */
[----:B------:R-:W-:Y:S01]  /*1ed0*/  UMOV UR4, 0x30000 ;  /* 0x0003000000047882 */ /* 0x000fe20000000000 */
[----:B------:R-:W-:Y:S01]  /*1ee0*/  UMOV UR12, UR36 ;  /* 0x00000024000c7c82 */ /* 0x000fe20008000000 */
[----:B------:R-:W-:Y:S01]  /*1ef0*/  UMOV UR9, UR33 ;  /* 0x0000002100097c82 */ /* 0x000fe20008000000 */
[----:B------:R-:W-:Y:S01]  /*1f00*/  UMOV UR10, UR34 ;  /* 0x00000022000a7c82 */ /* 0x000fe20008000000 */
[----:B------:R-:W-:Y:S01]  /*1f10*/  UTMALDG.3D [UR32], [UR16], desc[UR18] ;  /* 0x00001220100075b4 */ /* 0x000fe20008011000 */
[----:B------:R-:W-:Y:S01]  /*1f20*/  UMOV UR13, UR21 ;  /* 0x00000015000d7c82 */ /* 0x000fe20008000000 */
[----:B------:R2:W-:Y:S02]  /*1f30*/  UTMALDG.3D.MULTICAST [UR8], [UR14], UR4, desc[UR18] ;  /* 0x000012080e0073b4 */ /* 0x0005e40008011804 */
[----:B--2---:R-:W-:Y:S01]  /*1f40*/  UMOV UR4, UR5 ;  /* 0x0000000500047c82 */ /* 0x004fe20008000000 */
[----:B------:R-:W-:Y:S05]  /*1f50*/  BRA.U UP0, `(.L_x_32) ;  /* 0xfffffffd00487547 */ /* 0x000fea000b83ffff */
.L_x_26:
[----:B------:R-:W-:Y:S01]  /*1f60*/  ULEA UR4, UR5, UR6, 0x3 ;  /* 0x0000000605047291 */ /* 0x000fe2000f8e18ff */
[----:B--2-4-:R-:W-:Y:S01]  /*1f70*/  SHF.L.U32 R0, R12, 0x1f, RZ ;  /* 0x0000001f0c007819 */ /* 0x014fe200000006ff */
[----:B------:R-:W-:Y:S01]  /*1f80*/  @!P1 SYNCS.ARRIVE.TRANS64.A1T0 RZ, [UR6+0x1d8], RZ ;  /* 0x0001d8ffffff99a7 */ /* 0x000fe20008100006 */
[----:B------:R-:W-:-:S06]  /*1f90*/  UISETP.GT.AND UP0, UPT, UR41, UR40, UPT ;  /* 0x000000282900728c */ /* 0x000fcc000bf04270 */
[----:B-1-3--:R1:W2:Y:S03]  /*1fa0*/  SYNCS.PHASECHK.TRANS64.TRYWAIT P0, [UR4+0xd0], R0 ;  /* 0x0000d000ff0075a7 */ /* 0x00a2a60008001104 */
[----:B------:R-:W-:Y:S05]  /*1fb0*/  BRA.U !UP0, `(.L_x_33) ;  /* 0x0000000108c47547 */ /* 0x000fea000b800000 */
[----:B------:R-:W-:Y:S01]  /*1fc0*/  UIADD3 UR26, UPT, UPT, UR43, UR13, URZ ;  /* 0x0000000d2b1a7290 */ /* 0x000fe2000fffe0ff */
[----:B------:R-:W-:-:S11]  /*1fd0*/  UMOV UR4, UR5 ;  /* 0x0000000500047c82 */ /* 0x000fd60008000000 */
.L_x_39:
[----:B------:R-:W-:Y:S01]  /*1fe0*/  ULEA UR17, UR4, UR6, 0x3 ;  /* 0x0000000604117291 */ /* 0x000fe2000f8e18ff */
[----:B--2---:R-:W-:Y:S01]  /*1ff0*/  @!P3 MOV R2, 0x2000 ;  /* 0x000020000002b802 */ /* 0x004fe20000000f00 */
[----:B--2-4-:R-:W-:Y:S10]  /*2000*/  @P0 BRA `(.L_x_34) ;  /* 0x00000000000c0947 */ /* 0x014ff40003800000 */
[----:B------:R-:W-:-:S04]  /*2010*/  SHF.L.U32 R3, R12, 0x1f, RZ ;  /* 0x0000001f0c037819 */ /* 0x000fc800000006ff */
[----:B------:R-:W2:Y:S02]  /*2020*/  SYNCS.PHASECHK.TRANS64.TRYWAIT P0, [UR17+0xd0], R3 ;  /* 0x0000d003ff0075a7 */ /* 0x000ea40008001111 */
[----:B--2---:R-:W-:Y:S05]  /*2030*/  @!P0 BRA `(.L_x_35) ;  /* 0x0000006400288947 */ /* 0x004fea0003800000 */
.L_x_34:
[----:B------:R2:W-:Y:S01]  /*2040*/  @!P3 SYNCS.ARRIVE.TRANS64 RZ, [UR17], R2 ;  /* 0x00000002ffffb9a7 */ /* 0x0005e20008000011 */
[----:B------:R-:W-:-:S04]  /*2050*/  ULOP3.LUT UR5, UR25, 0x2, URZ, 0xfc, !UPT ;  /* 0x0000000219057892 */ /* 0x000fc8000f8efcff */
[----:B------:R-:W-:-:S09]  /*2060*/  UISETP.NE.AND UP0, UPT, UR5, 0x2, UPT ;  /* 0x000000020500788c */ /* 0x000fd2000bf05270 */
[----:B------:R-:W-:Y:S05]  /*2070*/  BRA.U UP0, `(.L_x_36) ;  /* 0x0000000100047547 */ /* 0x000fea000b800000 */
[----:B------:R-:W-:Y:S05]  /*2080*/  BPT.TRAP 0x1 ;  /* 0x000000040000795c */ /* 0x000fea0000300000 */
.L_x_36:
[----:B------:R-:W-:Y:S04]  /*2090*/  BSSY.RECONVERGENT B0, `(.L_x_37) ;  /* 0x0000003000007945 */ /* 0x000fe80003800200 */
[----:B------:R-:W-:Y:S05]  /*20a0*/  @P2 BRA `(.L_x_38) ;  /* 0x0000000000042947 */ /* 0x000fea0003800000 */
[----:B------:R-:W-:Y:S05]  /*20b0*/  BPT.TRAP 0x1 ;  /* 0x000000040000795c */ /* 0x000fea0000300000 */
.L_x_38:
[----:B------:R-:W-:Y:S05]  /*20c0*/  BSYNC.RECONVERGENT B0 ;  /* 0x0000000000007941 */ /* 0x000fea0003800200 */
.L_x_37:
[----:B------:R-:W-:Y:S02]  /*20d0*/  UIADD3 UR5, UPT, UPT, UR4, 0x1, URZ ;  /* 0x0000000104057890 */ /* 0x000fe4000fffe0ff */
[----:B------:R-:W-:Y:S02]  /*20e0*/  ULEA UR16, UR4, UR6, 0xc ;  /* 0x0000000604107291 */ /* 0x000fe4000f8e60ff */
[----:B------:R-:W-:Y:S02]  /*20f0*/  UISETP.NE.AND UP0, UPT, UR5, 0x1a, UPT ;  /* 0x0000001a0500788c */ /* 0x000fe4000bf05270 */
[----:B------:R-:W-:Y:S02]  /*2100*/  ULEA UR4, UR4, UR24, 0xb ;  /* 0x0000001804047291 */ /* 0x000fe4000f8e58ff */
[----:B------:R-:W-:Y:S02]  /*2110*/  USEL UR8, URZ, 0x1, UP0 ;  /* 0x00000001ff087887 */ /* 0x000fe40008000000 */
[----:B------:R-:W-:-:S02]  /*2120*/  USEL UR5, UR5, URZ, UP0 ;  /* 0x000000ff05057287 */ /* 0x000fc40008000000 */
[----:B------:R-:W-:Y:S02]  /*2130*/  UIADD3 UR22, UP1, UPT, UR28, 0x80, URZ ;  /* 0x000000801c167890 */ /* 0x000fe4000ff3e0ff */
[----:B------:R-:W-:Y:S01]  /*2140*/  UIADD3 UR14, UP0, UPT, UR28, 0x180, URZ ;  /* 0x000001801c0e7890 */ /* 0x000fe2000ff1e0ff */
[----:B------:R-:W-:Y:S01]  /*2150*/  LOP3.LUT R12, R12, UR8, RZ, 0x3c, !PT ;  /* 0x000000080c0c7c12 */ /* 0x000fe2000f8e3cff */
[----:B------:R-:W-:Y:S02]  /*2160*/  ULEA UR4, UR4, UR6, 0x1 ;  /* 0x0000000604047291 */ /* 0x000fe4000f8e08ff */
[----:B------:R-:W-:Y:S01]  /*2170*/  ULEA UR7, UR5, UR6, 0x3 ;  /* 0x0000000605077291 */ /* 0x000fe2000f8e18ff */
[----:B-1----:R-:W-:Y:S01]  /*2180*/  SHF.L.U32 R0, R12, 0x1f, RZ ;  /* 0x0000001f0c007819 */ /* 0x002fe200000006ff */
[----:B------:R-:W-:Y:S02]  /*2190*/  USHF.L.U32 UR18, UR13, 0x5, URZ ;  /* 0x000000050d127899 */ /* 0x000fe400080006ff */
[----:B------:R-:W-:-:S02]  /*21a0*/  UIADD3 UR16, UPT, UPT, UR16, 0x3600, URZ ;  /* 0x0000360010107890 */ /* 0x000fc4000fffe0ff */
[----:B------:R-:W-:Y:S02]  /*21b0*/  UIADD3.X UR23, UPT, UPT, URZ, UR29, URZ, UP1, !UPT ;  /* 0x0000001dff177290 */ /* 0x000fe40008ffe4ff */
[----:B------:R-:W-:Y:S01]  /*21c0*/  UIADD3 UR8, UPT, UPT, UR4, 0x1d600, URZ ;  /* 0x0001d60004087890 */ /* 0x000fe2000fffe0ff */
[----:B------:R3:W4:Y:S01]  /*21d0*/  SYNCS.PHASECHK.TRANS64.TRYWAIT P0, [UR7+0xd0], R0 ;  /* 0x0000d000ff0075a7 */ /* 0x0007220008001107 */
[----:B------:R-:W-:Y:S01]  /*21e0*/  UIADD3.X UR15, UPT, UPT, URZ, UR29, URZ, UP0, !UPT ;  /* 0x0000001dff0f7290 */ /* 0x000fe200087fe4ff */
[----:B------:R-:W-:Y:S01]  /*21f0*/  UMOV UR30, 0x0 ;  /* 0x00000000001e7882 */ /* 0x000fe20000000000 */
[----:B------:R-:W-:Y:S01]  /*2200*/  UMOV UR31, 0x10000000 ;  /* 0x10000000001f7882 */ /* 0x000fe20000000000 */
[----:B------:R-:W-:Y:S01]  /*2210*/  UMOV UR19, UR35 ;  /* 0x0000002300137c82 */ /* 0x000fe20008000000 */
[----:B------:R-:W-:Y:S01]  /*2220*/  UMOV UR20, UR36 ;  /* 0x0000002400147c82 */ /* 0x000fe20008000000 */
[----:B------:R-:W-:Y:S01]  /*2230*/  UMOV UR7, 0x30000 ;  /* 0x0003000000077882 */ /* 0x000fe20000000000 */
[----:B------:R-:W-:Y:S01]  /*2240*/  UMOV UR12, UR36 ;  /* 0x00000024000c7c82 */ /* 0x000fe20008000000 */
[----:B------:R-:W-:Y:S01]  /*2250*/  UMOV UR9, UR17 ;  /* 0x0000001100097c82 */ /* 0x000fe20008000000 */
[----:B------:R-:W-:Y:S01]  /*2260*/  UMOV UR10, UR18 ;  /* 0x00000012000a7c82 */ /* 0x000fe20008000000 */
[----:B------:R3:W-:Y:S01]  /*2270*/  UTMALDG.3D [UR16], [UR22], desc[UR30] ;  /* 0x00001e10160075b4 */ /* 0x0007e20008011000 */
[----:B------:R-:W-:Y:S01]  /*2280*/  UIADD3 UR13, UPT, UPT, UR13, 0x1, URZ ;  /* 0x000000010d0d7890 */ /* 0x000fe2000fffe0ff */
[----:B------:R-:W-:-:S03]  /*2290*/  UMOV UR4, UR5 ;  /* 0x0000000500047c82 */ /* 0x000fc60008000000 */
[----:B------:R-:W-:Y:S01]  /*22a0*/  UISETP.NE.AND UP0, UPT, UR13, UR26, UPT ;  /* 0x0000001a0d00728c */ /* 0x000fe2000bf05270 */
[----:B------:R3:W-:Y:S08]  /*22b0*/  UTMALDG.3D.MULTICAST [UR8], [UR14], UR7, desc[UR30] ;  /* 0x00001e080e0073b4 */ /* 0x0007f00008011807 */
[----:B---3--:R-:W-:Y:S05]  /*22c0*/  BRA.U UP0, `(.L_x_39) ;  /* 0xfffffffd00447547 */ /* 0x008fea000b83ffff */
.L_x_33:
[C---:B------:R-:W-:Y:S01]  /*22d0*/  LEA R3, R11.reuse, UR6, 0x3 ;  /* 0x000000060b037c11 */ /* 0x040fe2000f8e18ff */
[----:B------:R-:W-:Y:S01]  /*22e0*/  NOP ;  /* 0x0000000000007918 */ /* 0x000fe20000000000 */
[----:B-1----:R-:W-:Y:S02]  /*22f0*/  SHF.L.U32 R0, R10, 0x1f, RZ ;  /* 0x0000001f0a007819 */ /* 0x002fe400000006ff */
[----:B------:R-:W-:Y:S02]  /*2300*/  LEA R4, R11, UR6, 0x4 ;  /* 0x000000060b047c11 */ /* 0x000fe4000f8e20ff */
[----:B--2-4-:R-:W1:Y:S02]  /*2310*/  SYNCS.PHASECHK.TRANS64.TRYWAIT P0, [R3+URZ+0x1e0], R0 ;  /* 0x0001e000030075a7 */ /* 0x014e6400080011ff */
[----:B-1----:R-:W-:Y:S05]  /*2320*/  @!P0 BRA `(.L_x_40) ;  /* 0x0000006000848947 */ /* 0x002fea0003800000 */
.L_x_148:
[----:B------:R-:W2:Y:S01]  /*2330*/  LDS.128 R4, [R4+0x270] ;  /* 0x0002700004047984 */ /* 0x000ea20000000c00 */
[----:B------:R-:W-:Y:S01]  /*2340*/  UISETP.GE.AND UP0, UPT, UR42, 0x1, UPT ;  /* 0x000000012a00788c */ /* 0x000fe2000bf06270 */
[----:B------:R-:W-:Y:S01]  /*2350*/  @!PT LDS RZ, [RZ] ;  /* 0x00000000fffff984 */ /* 0x000fe20000000800 */
[----:B------:R-:W-:Y:S01]  /*2360*/  @!PT LDS RZ, [RZ] ;  /* 0x00000000fffff984 */ /* 0x000fe20000000800 */
[----:B------:R-:W-:Y:S01]  /*2370*/  @!PT LDS RZ, [RZ] ;  /* 0x00000000fffff984 */ /* 0x000fe20000000800 */
[----:B------:R-:W-:Y:S01]  /*2380*/  @!PT LDS RZ, [RZ] ;  /* 0x00000000fffff984 */ /* 0x000fe20000000800 */
[----:B------:R3:W-:Y:S06]  /*2390*/  MEMBAR.ALL.CTA ;  /* 0x0000000000007992 */ /* 0x0007ec0000008000 */
[----:B---3--:R-:W3:Y:S01]  /*23a0*/  FENCE.VIEW.ASYNC.S ;  /* 0x00000000000073c6 */ /* 0x008ee20000000000 */
[----:B--2---:R-:W-:-:S13]  /*23b0*/  LOP3.LUT P0, RZ, R6, 0x1, RZ, 0xc0, !PT ;  /* 0x0000000106ff7812 */ /* 0x004fda000780c0ff */
[----:B---3--:R-:W-:Y:S01]  /*23c0*/  VOTEU.ANY UP1, P0 ;  /* 0x0000000000ff7886 */ /* 0x008fe20000020100 */
[----:B------:R-:W-:-:S13]  /*23d0*/  PLOP3.LUT P0, PT, PT, PT, UP1, 0x80, 0x8 ;  /* 0x000000000008781c */ /* 0x000fda0003f0f018 */
[----:B-1----:R-:W-:Y:S02]  /*23e0*/  @P0 LOP3.LUT R0, R5, 0xffff, RZ, 0xc0, !PT ;  /* 0x0000ffff05000812 */ /* 0x002fe400078ec0ff */
[----:B------:R-:W-:Y:S02]  /*23f0*/  @P0 MOV R2, R4 ;  /* 0x0000000400020202 */ /* 0x000fe40000000f00 */
[----:B------:R-:W-:Y:S01]  /*2400*/  @P0 R2UR UR7, R0 ;  /* 0x00000000000702ca */ /* 0x000fe200000e0000 */
[----:B------:R-:W-:Y:S01]  /*2410*/  VIADD R0, R3, 0x1f0 ;  /* 0x000001f003007836 */ /* 0x000fe20000000000 */
[----:B------:R-:W-:Y:S02]  /*2420*/  @P0 SHF.R.U32.HI R4, RZ, 0x10, R5 ;  /* 0x00000010ff040819 */ /* 0x000fe40000011605 */
[----:B------:R-:W-:Y:S02]  /*2430*/  @P0 R2UR UR8, R2 ;  /* 0x00000000020802ca */ /* 0x000fe400000e0000 */
[----:B------:R-:W-:-:S02]  /*2440*/  PRMT R0, RZ, 0x654, R0 ;  /* 0x00000654ff007816 */ /* 0x000fc40000000000 */
[----:B------:R-:W-:Y:S02]  /*2450*/  @P0 R2UR UR4, R4 ;  /* 0x00000000040402ca */ /* 0x000fe400000e0000 */
[----:B------:R1:W-:Y:S03]  /*2460*/  SYNCS.ARRIVE.TRANS64.RED.A1T0 RZ, [R0+URZ], RZ ;  /* 0x000000ff00ff79a7 */ /* 0x0003e600081004ff */
[----:B------:R-:W-:-:S04]  /*2470*/  @UP1 UMOV UR27, UR7 ;  /* 0x00000007001b1c82 */ /* 0x000fc80008000000 */
[----:B------:R-:W-:-:S04]  /*2480*/  @UP1 UMOV UR37, UR8 ;  /* 0x0000000800251c82 */ /* 0x000fc80008000000 */
[----:B------:R-:W-:Y:S01]  /*2490*/  @UP1 UMOV UR36, UR4 ;  /* 0x0000000400241c82 */ /* 0x000fe20008000000 */
[----:B------:R-:W-:Y:S05]  /*24a0*/  BRA.U !UP0, `(.L_x_41) ;  /* 0x0000000108d47547 */ /* 0x000fea000b800000 */
[----:B------:R-:W2:Y:S01]  /*24b0*/  LDCU.128 UR12, c[0x0][0xb10] ;  /* 0x00016200ff0c77ac */ /* 0x000ea20008000c00 */
[----:B------:R-:W3:Y:S01]  /*24c0*/  LDCU UR26, c[0x0][0xb20] ;  /* 0x00016400ff1a77ac */ /* 0x000ee20008000800 */
[----:B------:R-:W4:Y:S01]  /*24d0*/  LDCU UR20, c[0x0][0xb0c] ;  /* 0x00016180ff1477ac */ /* 0x000f220008000800 */
[----:B------:R-:W1:Y:S01]  /*24e0*/  LDCU.64 UR10, c[0x0][0xb28] ;  /* 0x00016500ff0a77ac */ /* 0x000e620008000a00 */
[----:B------:R-:W-:Y:S02]  /*24f0*/  UISETP.NE.AND UP3, UPT, UR42, 0x1, UPT ;  /* 0x000000012a00788c */ /* 0x000fe4000bf65270 */
[----:B--2---:R-:W-:Y:S02]  /*2500*/  UIMAD.WIDE.U32 UR16, UR38, UR15, URZ ;  /* 0x0000000f261072a5 */ /* 0x004fe4000f8e00ff */
[----:B------:R-:W-:Y:S02]  /*2510*/  UIMAD.WIDE.U32 UR8, UR39, UR12, URZ ;  /* 0x0000000c270872a5 */ /* 0x000fe4000f8e00ff */
[----:B------:R-:W-:-:S02]  /*2520*/  UISETP.NE.AND UP0, UPT, UR14, 0x1, UPT ;  /* 0x000000010e00788c */ /* 0x000fc4000bf05270 */
[----:B------:R-:W-:Y:S01]  /*2530*/  UIMAD.WIDE.U32 UR22, UR27, UR15, URZ ;  /* 0x0000000f1b1672a5 */ /* 0x000fe2000f8e00ff */
[----:B------:R-:W-:Y:S02]  /*2540*/  UMOV UR16, UR17 ;  /* 0x0000001100107c82 */ /* 0x000fe40008000000 */
[----:B------:R-:W-:Y:S01]  /*2550*/  UMOV UR8, UR9 ;  /* 0x0000000900087c82 */ /* 0x000fe20008000000 */
[----:B---3--:R-:W-:Y:S02]  /*2560*/  USHF.R.U32.HI UR16, URZ, UR26, UR16 ;  /* 0x0000001aff107299 */ /* 0x008fe40008011610 */
[----:B----4-:R-:W-:Y:S02]  /*2570*/  UISETP.NE.AND UP2, UPT, UR20, 0x1, UPT ;  /* 0x000000011400788c */ /* 0x010fe4000bf45270 */
[----:B------:R-:W-:Y:S02]  /*2580*/  USHF.R.U32.HI UR8, URZ, UR13, UR8 ;  /* 0x0000000dff087299 */ /* 0x000fe40008011608 */
[----:B------:R-:W-:-:S02]  /*2590*/  USEL UR7, UR38, UR16, !UP0 ;  /* 0x0000001026077287 */ /* 0x000fc4000c000000 */
[----:B------:R-:W-:Y:S02]  /*25a0*/  USEL UR8, UR39, UR8, !UP2 ;  /* 0x0000000827087287 */ /* 0x000fe4000d000000 */
[----:B-1----:R-:W-:Y:S01]  /*25b0*/  UIMAD.WIDE.U32 UR16, UR7, UR10, URZ ;  /* 0x0000000a071072a5 */ /* 0x002fe2000f8e00ff */
[----:B------:R-:W-:Y:S01]  /*25c0*/  UMOV UR4, UR23 ;  /* 0x0000001700047c82 */ /* 0x000fe20008000000 */
[----:B------:R-:W-:Y:S02]  /*25d0*/  UIMAD.WIDE.U32 UR18, UR37, UR12, URZ ;  /* 0x0000000c251272a5 */ /* 0x000fe4000f8e00ff */
[----:B------:R-:W-:-:S03]  /*25e0*/  UIMAD.WIDE.U32 UR22, UR8, UR10, URZ ;  /* 0x0000000a081672a5 */ /* 0x000fc6000f8e00ff */
[----:B------:R-:W-:Y:S01]  /*25f0*/  UMOV UR16, UR17 ;  /* 0x0000001100107c82 */ /* 0x000fe20008000000 */
[----:B------:R-:W-:Y:S02]  /*2600*/  USHF.R.U32.HI UR4, URZ, UR26, UR4 ;  /* 0x0000001aff047299 */ /* 0x000fe40008011604 */
[----:B------:R-:W-:Y:S01]  /*2610*/  @UP3 USHF.R.U32.HI UR7, URZ, UR11, UR16 ;  /* 0x0000000bff073299 */ /* 0x000fe20008011610 */
[----:B------:R-:W-:Y:S01]  /*2620*/  UMOV UR18, UR19 ;  /* 0x0000001300127c82 */ /* 0x000fe20008000000 */
[----:B------:R-:W-:Y:S01]  /*2630*/  UMOV UR22, UR23 ;  /* 0x0000001700167c82 */ /* 0x000fe20008000000 */
[----:B------:R-:W-:Y:S02]  /*2640*/  USHF.R.U32.HI UR13, URZ, UR13, UR18 ;  /* 0x0000000dff0d7299 */ /* 0x000fe40008011612 */
[----:B------:R-:W-:Y:S02]  /*2650*/  USEL UR4, UR27, UR4, !UP0 ;  /* 0x000000041b047287 */ /* 0x000fe4000c000000 */
[----:B------:R-:W-:-:S02]  /*2660*/  @UP3 USHF.R.U32.HI UR8, URZ, UR11, UR22 ;  /* 0x0000000bff083299 */ /* 0x000fc40008011616 */
[----:B------:R-:W-:Y:S02]  /*2670*/  UIMAD UR9, UR42, UR7, URZ ;  /* 0x000000072a0972a4 */ /* 0x000fe4000f8e02ff */
[----:B------:R-:W-:Y:S02]  /*2680*/  USEL UR7, UR37, UR13, !UP2 ;  /* 0x0000000d25077287 */ /* 0x000fe4000d000000 */
[----:B------:R-:W-:Y:S02]  /*2690*/  UIMAD UR12, UR42, UR8, URZ ;  /* 0x000000082a0c72a4 */ /* 0x000fe4000f8e02ff */
[----:B------:R-:W-:Y:S02]  /*26a0*/  UISETP.GE.AND UP0, UPT, UR4, UR9, UPT ;  /* 0x000000090400728c */ /* 0x000fe4000bf06270 */
[----:B------:R-:W-:Y:S02]  /*26b0*/  UIMAD.WIDE.U32 UR16, UR4, UR10, URZ ;  /* 0x0000000a041072a5 */ /* 0x000fe4000f8e00ff */
[----:B------:R-:W-:-:S02]  /*26c0*/  UISETP.GE.OR UP0, UPT, UR7, UR12, UP0 ;  /* 0x0000000c0700728c */ /* 0x000fc40008706670 */
[----:B------:R-:W-:Y:S02]  /*26d0*/  UIMAD.WIDE.U32 UR12, UR7, UR10, URZ ;  /* 0x0000000a070c72a5 */ /* 0x000fe4000f8e00ff */
[----:B------:R-:W-:Y:S01]  /*26e0*/  UIADD3 UR15, UPT, UPT, -UR4, URZ, URZ ;  /* 0x000000ff040f7290 */ /* 0x000fe2000fffe1ff */
[----:B------:R-:W-:Y:S01]  /*26f0*/  UMOV UR10, UR17 ;  /* 0x00000011000a7c82 */ /* 0x000fe20008000000 */
[----:B------:R-:W-:Y:S02]  /*2700*/  UIADD3 UR12, UPT, UPT, -UR7, URZ, URZ ;  /* 0x000000ff070c7290 */ /* 0x000fe4000fffe1ff */
[----:B------:R-:W-:-:S03]  /*2710*/  USHF.R.U32.HI UR10, URZ, UR11, UR10 ;  /* 0x0000000bff0a7299 */ /* 0x000fc6000801160a */
[----:B------:R-:W-:Y:S01]  /*2720*/  @!UP0 UMOV UR9, UR13 ;  /* 0x0000000d00098c82 */ /* 0x000fe20008000000 */
[----:B------:R-:W-:Y:S02]  /*2730*/  UIMAD UR15, UR14, UR15, UR27 ;  /* 0x0000000f0e0f72a4 */ /* 0x000fe4000f8e021b */
[----:B------:R-:W-:Y:S02]  /*2740*/  USEL UR10, UR4, UR10, !UP3 ;  /* 0x0000000a040a7287 */ /* 0x000fe4000d800000 */
[----:B------:R-:W-:Y:S02]  /*2750*/  @!UP0 USHF.R.U32.HI UR9, URZ, UR11, UR9 ;  /* 0x0000000bff098299 */ /* 0x000fe40008011609 */
[----:B------:R-:W-:Y:S02]  /*2760*/  UIADD3 UR11, UPT, UPT, -UR10, URZ, URZ ;  /* 0x000000ff0a0b7290 */ /* 0x000fe4000fffe1ff */
[----:B------:R-:W-:Y:S02]  /*2770*/  @!UP0 USEL UR9, UR7, UR9, !UP3 ;  /* 0x0000000907098287 */ /* 0x000fe4000d800000 */
[----:B------:R-:W-:-:S02]  /*2780*/  UIMAD UR11, UR42, UR11, UR4 ;  /* 0x0000000b2a0b72a4 */ /* 0x000fc4000f8e0204 */
[----:B------:R-:W-:Y:S02]  /*2790*/  @!UP0 UIADD3 UR10, UPT, UPT, UR10, -UR9, URZ ;  /* 0x800000090a0a8290 */ /* 0x000fe4000fffe0ff */
[----:B------:R-:W-:Y:S02]  /*27a0*/  @!UP0 UIMAD UR9, UR11, UR8, UR9 ;  /* 0x000000080b0982a4 */ /* 0x000fe4000f8e0209 */
[----:B------:R-:W-:Y:S02]  /*27b0*/  @!UP0 UIMAD UR4, UR42, UR10, UR7 ;  /* 0x0000000a2a0482a4 */ /* 0x000fe4000f8e0207 */
[----:B------:R-:W-:Y:S02]  /*27c0*/  UIMAD UR8, UR20, UR12, UR37 ;  /* 0x0000000c140872a4 */ /* 0x000fe4000f8e0225 */
[----:B------:R-:W-:Y:S01]  /*27d0*/  UIMAD UR27, UR4, UR14, UR15 ;  /* 0x0000000e041b72a4 */ /* 0x000fe2000f8e020f */
[----:B------:R-:W-:Y:S02]  /*27e0*/  @!UP0 UMOV UR7, UR9 ;  /* 0x0000000900078c82 */ /* 0x000fe40008000000 */
[----:B------:R-:W-:-:S12]  /*27f0*/  UIMAD UR37, UR7, UR20, UR8 ;  /* 0x00000014072572a4 */ /* 0x000fd8000f8e0208 */
.L_x_41:
[----:B------:R-:W2:Y:S02]  /*2800*/  LDCU UR4, c[0x0][0xb30] ;  /* 0x00016600ff0477ac */ /* 0x000ea40008000800 */
[----:B--2---:R-:W-:-:S09]  /*2810*/  UISETP.NE.AND UP0, UPT, UR4, 0x1, UPT ;  /* 0x000000010400788c */ /* 0x004fd2000bf05270 */
[----:B------:R-:W-:Y:S05]  /*2820*/  BRA.U UP0, `(.L_x_42) ;  /* 0x0000000100447547 */ /* 0x000fea000b800000 */
[----:B------:R-:W2:Y:S01]  /*2830*/  LDCU.128 UR12, c[0x0][0xb10] ;  /* 0x00016200ff0c77ac */ /* 0x000ea20008000c00 */
[----:B------:R-:W3:Y:S01]  /*2840*/  LDCU UR16, c[0x0][0xb0c] ;  /* 0x00016180ff1077ac */ /* 0x000ee20008000800 */
[----:B------:R-:W4:Y:S01]  /*2850*/  LDCU UR17, c[0x0][0xb20] ;  /* 0x00016400ff1177ac */ /* 0x000f220008000800 */
[----:B--2---:R-:W-:Y:S02]  /*2860*/  UIMAD.WIDE.U32 UR10, UR37, UR12, URZ ;  /* 0x0000000c250a72a5 */ /* 0x004fe4000f8e00ff */
[----:B------:R-:W-:Y:S02]  /*2870*/  UIMAD.WIDE.U32 UR8, UR27, UR15, URZ ;  /* 0x0000000f1b0872a5 */ /* 0x000fe4000f8e00ff */
[----:B---3--:R-:W-:Y:S02]  /*2880*/  UISETP.NE.AND UP2, UPT, UR16, 0x1, UPT ;  /* 0x000000011000788c */ /* 0x008fe4000bf45270 */
[----:B------:R-:W-:Y:S01]  /*2890*/  UISETP.NE.AND UP0, UPT, UR14, 0x1, UPT ;  /* 0x000000010e00788c */ /* 0x000fe2000bf05270 */
[----:B------:R-:W-:-:S02]  /*28a0*/  UMOV UR7, UR11 ;  /* 0x0000000b00077c82 */ /* 0x000fc40008000000 */
[----:B------:R-:W-:Y:S01]  /*28b0*/  UMOV UR4, UR9 ;  /* 0x0000000900047c82 */ /* 0x000fe20008000000 */
[----:B------:R-:W-:Y:S02]  /*28c0*/  USHF.R.U32.HI UR7, URZ, UR13, UR7 ;  /* 0x0000000dff077299 */ /* 0x000fe40008011607 */
[----:B----4-:R-:W-:Y:S02]  /*28d0*/  USHF.R.U32.HI UR4, URZ, UR17, UR4 ;  /* 0x00000011ff047299 */ /* 0x010fe40008011604 */
[----:B------:R-:W-:Y:S02]  /*28e0*/  USEL UR7, UR37, UR7, !UP2 ;  /* 0x0000000725077287 */ /* 0x000fe4000d000000 */
[----:B------:R-:W-:-:S04]  /*28f0*/  USEL UR4, UR27, UR4, !UP0 ;  /* 0x000000041b047287 */ /* 0x000fc8000c000000 */
[----:B------:R-:W-:Y:S02]  /*2900*/  UIADD3 UR8, UPT, UPT, UR7, -UR4, URZ ;  /* 0x8000000407087290 */ /* 0x000fe4000fffe0ff */
[----:B------:R-:W-:Y:S02]  /*2910*/  UIADD3 UR4, UPT, UPT, -UR7, UR4, URZ ;  /* 0x0000000407047290 */ /* 0x000fe4000fffe1ff */
[----:B------:R-:W-:Y:S02]  /*2920*/  UIMAD UR27, UR8, UR14, UR27 ;  /* 0x0000000e081b72a4 */ /* 0x000fe4000f8e021b */
[----:B------:R-:W-:-:S12]  /*2930*/  UIMAD UR37, UR4, UR16, UR37 ;  /* 0x00000010042572a4 */ /* 0x000fd8000f8e0225 */
.L_x_42:
[----:B------:R-:W-:Y:S01]  /*2940*/  VIADD R11, R11, 0x1 ;  /* 0x000000010b0b7836 */ /* 0x000fe20000000000 */
[----:B------:R-:W-:Y:S02]  /*2950*/  R2UR UR7, R48 ;  /* 0x00000000300772ca */ /* 0x000fe400000e0000 */
[----:B------:R-:W-:Y:S02]  /*2960*/  R2UR UR4, R47 ;  /* 0x000000002f0472ca */ /* 0x000fe400000e0000 */
[C---:B------:R-:W-:Y:S02]  /*2970*/  ISETP.NE.AND P0, PT, R11.reuse, 0x2, PT ;  /* 0x000000020b00780c */ /* 0x040fe40003f05270 */
[----:B------:R-:W-:Y:S02]  /*2980*/  PLOP3.LUT P1, PT, PT, PT, PT, 0x80, 0x8 ;  /* 0x000000000008781c */ /* 0x000fe40003f2f070 */
[----:B-1----:R-:W-:Y:S02]  /*2990*/  SEL R0, RZ, 0x1, P0 ;  /* 0x00000001ff007807 */ /* 0x002fe40000000000 */
[----:B------:R-:W-:-:S02]  /*29a0*/  SEL R11, R11, RZ, P0 ;  /* 0x000000ff0b0b7207 */ /* 0x000fc40000000000 */
[----:B------:R-:W-:Y:S01]  /*29b0*/  LOP3.LUT R10, R10, R0, RZ, 0x3c, !PT ;  /* 0x000000000a0a7212 */ /* 0x000fe200078e3cff */
[----:B------:R-:W-:Y:S02]  /*29c0*/  UIADD3 UR26, UPT, UPT, UR37, UR7, URZ ;  /* 0x00000007251a7290 */ /* 0x000fe4000fffe0ff */
[----:B------:R-:W-:Y:S01]  /*29d0*/  UIADD3 UR30, UPT, UPT, UR27, UR4, URZ ;  /* 0x000000041b1e7290 */ /* 0x000fe2000fffe0ff */
[----:B------:R-:W-:Y:S11]  /*29e0*/  BRA.U UP1, `(.L_x_43) ;  /* 0xfffffff101347547 */ /* 0x000ff6000b83ffff */
[----:B------:R-:W-:Y:S01]  /*29f0*/  UIADD3 UR7, UPT, UPT, UR6, 0xd0, URZ ;  /* 0x000000d006077890 */ /* 0x000fe2000fffe0ff */
[----:B------:R-:W-:-:S03]  /*2a00*/  SHF.L.U32 R2, R12, 0x1f, RZ ;  /* 0x0000001f0c027819 */ /* 0x000fc600000006ff */
[----:B------:R-:W-:-:S09]  /*2a10*/  ULEA UR4, UR5, UR7, 0x3 ;  /* 0x0000000705047291 */ /* 0x000fd2000f8e18ff */
[----:B------:R-:W1:Y:S02]  /*2a20*/  SYNCS.PHASECHK.TRANS64.TRYWAIT P0, [UR4], R2 ;  /* 0x00000002ff0075a7 */ /* 0x000e640008001104 */
[----:B-1----:R-:W-:Y:S05]  /*2a30*/  @!P0 BRA `(.L_x_44) ;  /* 0x0000005800d48947 */ /* 0x002fea0003800000 */
.L_x_150:
[----:B------:R-:W-:-:S04]  /*2a40*/  UIADD3 UR4, UPT, UPT, UR5, 0x1, URZ ;  /* 0x0000000105047890 */ /* 0x000fc8000fffe0ff */
[----:B------:R-:W-:-:S04]  /*2a50*/  UISETP.NE.AND UP0, UPT, UR4, 0x1a, UPT ;  /* 0x0000001a0400788c */ /* 0x000fc8000bf05270 */
[----:B------:R-:W-:Y:S02]  /*2a60*/  USEL UR6, URZ, 0x1, UP0 ;  /* 0x00000001ff067887 */ /* 0x000fe40008000000 */
[----:B------:R-:W-:-:S04]  /*2a70*/  USEL UR4, UR4, URZ, UP0 ;  /* 0x000000ff04047287 */ /* 0x000fc80008000000 */
[----:B------:R-:W-:Y:S01]  /*2a80*/  ULEA UR5, UR4, UR7, 0x3 ;  /* 0x0000000704057291 */ /* 0x000fe2000f8e18ff */
[----:B-1----:R-:W-:-:S04]  /*2a90*/  LOP3.LUT R2, R12, UR6, RZ, 0x3c, !PT ;  /* 0x000000060c027c12 */ /* 0x002fc8000f8e3cff */
[----:B------:R-:W-:-:S04]  /*2aa0*/  SHF.L.U32 R3, R2, 0x1f, RZ ;  /* 0x0000001f02037819 */ /* 0x000fc800000006ff */
[----:B------:R-:W1:Y:S02]  /*2ab0*/  SYNCS.PHASECHK.TRANS64.TRYWAIT P0, [UR5], R3 ;  /* 0x00000003ff0075a7 */ /* 0x000e640008001105 */
[----:B-1----:R-:W-:Y:S05]  /*2ac0*/  @!P0 BRA `(.L_x_45) ;  /* 0x0000005800c88947 */ /* 0x002fea0003800000 */
.L_x_152:
[----:B------:R-:W-:-:S04]  /*2ad0*/  UIADD3 UR4, UPT, UPT, UR4, 0x1, URZ ;  /* 0x0000000104047890 */ /* 0x000fc8000fffe0ff */
[----:B------:R-:W-:-:S04]  /*2ae0*/  UISETP.NE.AND UP0, UPT, UR4, 0x1a, UPT ;  /* 0x0000001a0400788c */ /* 0x000fc8000bf05270 */
[----:B------:R-:W-:Y:S02]  /*2af0*/  USEL UR6, URZ, 0x1, UP0 ;  /* 0x00000001ff067887 */ /* 0x000fe40008000000 */
[----:B------:R-:W-:-:S04]  /*2b00*/  USEL UR4, UR4, URZ, UP0 ;  /* 0x000000ff04047287 */ /* 0x000fc80008000000 */
[----:B------:R-:W-:Y:S01]  /*2b10*/  ULEA UR5, UR4, UR7, 0x3 ;  /* 0x0000000704057291 */ /* 0x000fe2000f8e18ff */
[----:B------:R-:W-:-:S04]  /*2b20*/  LOP3.LUT R2, R2, UR6, RZ, 0x3c, !PT ;  /* 0x0000000602027c12 */ /* 0x000fc8000f8e3cff */
[----:B-1----:R-:W-:-:S04]  /*2b30*/  SHF.L.U32 R3, R2, 0x1f, RZ ;  /* 0x0000001f02037819 */ /* 0x002fc800000006ff */
[----:B------:R-:W1:Y:S02]  /*2b40*/  SYNCS.PHASECHK.TRANS64.TRYWAIT P0, [UR5], R3 ;  /* 0x00000003ff0075a7 */ /* 0x000e640008001105 */
[----:B-1----:R-:W-:Y:S05]  /*2b50*/  @!P0 BRA `(.L_x_46) ;  /* 0x0000005800bc8947 */ /* 0x002fea0003800000 */
.L_x_154:
        /* <DEDUP_REMOVED lines=9> */
.L_x_156:
        /* <DEDUP_REMOVED lines=9> */
.L_x_158:
        /* <DEDUP_REMOVED lines=9> */
.L_x_160:
        /* <DEDUP_REMOVED lines=9> */
.L_x_162:
        /* <DEDUP_REMOVED lines=9> */
.L_x_164:
        /* <DEDUP_REMOVED lines=9> */
.L_x_166:
        /* <DEDUP_REMOVED lines=9> */
.L_x_168:
        /* <DEDUP_REMOVED lines=9> */
.L_x_170:
        /* <DEDUP_REMOVED lines=9> */
.L_x_172:
        /* <DEDUP_REMOVED lines=9> */
.L_x_174:
        /* <DEDUP_REMOVED lines=9> */
.L_x_176:
        /* <DEDUP_REMOVED lines=9> */
.L_x_178:
        /* <DEDUP_REMOVED lines=9> */
.L_x_180:
        /* <DEDUP_REMOVED lines=9> */
.L_x_182:
        /* <DEDUP_REMOVED lines=9> */
.L_x_184:
        /* <DEDUP_REMOVED lines=9> */
.L_x_186:
        /* <DEDUP_REMOVED lines=9> */
.L_x_188:
        /* <DEDUP_REMOVED lines=9> */
.L_x_190:
        /* <DEDUP_REMOVED lines=9> */
.L_x_192:
        /* <DEDUP_REMOVED lines=9> */
.L_x_194:
        /* <DEDUP_REMOVED lines=9> */
.L_x_196:
        /* <DEDUP_REMOVED lines=9> */
.L_x_198:
[----:B------:R-:W-:-:S04]  /*37c0*/  UIADD3 UR4, UPT, UPT, UR4, 0x1, URZ ;  /* 0x0000000104047890 */ /* 0x000fc8000fffe0ff */
[----:B------:R-:W-:-:S04]  /*37d0*/  UISETP.NE.AND UP0, UPT, UR4, 0x1a, UPT ;  /* 0x0000001a0400788c */ /* 0x000fc8000bf05270 */
[----:B------:R-:W-:Y:S02]  /*37e0*/  USEL UR5, URZ, 0x1, UP0 ;  /* 0x00000001ff057887 */ /* 0x000fe40008000000 */
[----:B------:R-:W-:-:S04]  /*37f0*/  USEL UR4, UR4, URZ, UP0 ;  /* 0x000000ff04047287 */ /* 0x000fc80008000000 */
[----:B------:R-:W-:Y:S01]  /*3800*/  ULEA UR4, UR4, UR7, 0x3 ;  /* 0x0000000704047291 */ /* 0x000fe2000f8e18ff */
[----:B------:R-:W-:-:S04]  /*3810*/  LOP3.LUT R2, R2, UR5, RZ, 0x3c, !PT ;  /* 0x0000000502027c12 */ /* 0x000fc8000f8e3cff */
[----:B------:R-:W-:Y:S01]  /*3820*/  SHF.L.U32 R2, R2, 0x1f, RZ ;  /* 0x0000001f02027819 */ /* 0x000fe200000006ff */
[----:B-1----:R-:W-:-:S07]  /*3830*/  IMAD.U32 R0, RZ, RZ, UR4 ;  /* 0x00000004ff007e24 */ /* 0x002fce000f8e00ff */
.L_x_69:
[----:B-1----:R1:W2:Y:S02]  /*3840*/  SYNCS.PHASECHK.TRANS64.TRYWAIT P0, [R0+URZ], R2 ;  /* 0x00000002000075a7 */ /* 0x0022a400080011ff */
[----:B--2---:R-:W-:Y:S05]  /*3850*/  @!P0 NANOSLEEP.SYNCS 0x989680 ;  /* 0x009896800000895d */ /* 0x004fea0003900000 */
[----:B------:R-:W2:Y:S02]  /*3860*/  @!P0 SYNCS.PHASECHK.TRANS64 P0, [R0+URZ], R2 ;  /* 0x00000002000085a7 */ /* 0x000ea400080010ff */
[----:B--2---:R-:W-:Y:S05]  /*3870*/  @P0 EXIT ;  /* 0x000000000000094d */ /* 0x004fea0003800000 */
[----:B------:R-:W-:Y:S05]  /*3880*/  BRA `(.L_x_69) ;  /* 0xfffffffc00ec7947 */ /* 0x000fea000383ffff */
.L_x_23:
[----:B------:R-:W-:-:S04]  /*3890*/  UISETP.NE.AND UP0, UPT, UR54, URZ, UPT ;  /* 0x000000ff3600728c */ /* 0x000fc8000bf05270 */
[----:B------:R-:W-:-:S09]  /*38a0*/  UISETP.NE.OR UP0, UPT, UR18, 0x1, UP0 ;  /* 0x000000011200788c */ /* 0x000fd20008705670 */
[----:B------:R-:W-:Y:S05]  /*38b0*/  BRA.U UP0, `(.L_x_70) ;  /* 0x0000000500487547 */ /* 0x000fea000b800000 */
[----:B------:R-:W-:Y:S01]  /*38c0*/  ISETP.GE.U32.AND P2, PT, R0, 0x2, PT ;  /* 0x000000020000780c */ /* 0x000fe20003f46070 */
[----:B------:R-:W-:Y:S01]  /*38d0*/  IMAD.MOV.U32 R12, RZ, RZ, 0x1 ;  /* 0x00000001ff0c7424 */ /* 0x000fe200078e00ff */
[----:B------:R-:W-:Y:S02]  /*38e0*/  CS2R R10, SRZ ;  /* 0x00000000000a7805 */ /* 0x000fe4000001ff00 */
[----:B------:R-:W-:Y:S01]  /*38f0*/  CS2R R8, SRZ ;  /* 0x0000000000087805 */ /* 0x000fe2000001ff00 */
[----:B------:R-:W-:Y:S01]  /*3900*/  UMOV UR6, 0x400 ;  /* 0x0000040000067882 */ /* 0x000fe20000000000 */
[----:B------:R-:W-:Y:S01]  /*3910*/  UMOV UR5, URZ ;  /* 0x000000ff00057c82 */ /* 0x000fe20008000000 */
[----:B------:R-:W-:-:S12]  /*3920*/  ULEA UR6, UR54, UR6, 0x18 ;  /* 0x0000000636067291 */ /* 0x000fd8000f8ec0ff */
.L_x_74:
[----:B------:R-:W-:Y:S02]  /*3930*/  LEA R2, R8, UR6, 0x3 ;  /* 0x0000000608027c11 */ /* 0x000fe4000f8e18ff */
[----:B------:R-:W-:-:S03]  /*3940*/  SHF.L.U32 R4, R9, 0x1f, RZ ;  /* 0x0000001f09047819 */ /* 0x000fc600000006ff */
[----:B------:R-:W-:Y:S01]  /*3950*/  VIADD R5, R2, 0x250 ;  /* 0x0000025002057836 */ /* 0x000fe20000000000 */
[----:B------:R-:W2:Y:S02]  /*3960*/  SYNCS.PHASECHK.TRANS64.TRYWAIT P0, [R2+URZ+0x240], R4 ;  /* 0x00024004020075a7 */ /* 0x000ea400080011ff */
[----:B--2---:R-:W-:Y:S05]  /*3970*/  @!P0 BRA `(.L_x_71) ;  /* 0x00000054005c8947 */ /* 0x004fea0003800000 */
.L_x_199:
[----:B------:R-:W-:Y:S01]  /*3980*/  ULEA UR4, UR5, UR6, 0x3 ;  /* 0x0000000605047291 */ /* 0x000fe2000f8e18ff */
[----:B--2---:R-:W-:Y:S01]  /*3990*/  PRMT R2, RZ, 0x654, R5 ;  /* 0x00000654ff027816 */ /* 0x004fe20000000005 */
[----:B------:R-:W-:Y:S01]  /*39a0*/  @!P2 IMAD.MOV.U32 R4, RZ, RZ, 0x10 ;  /* 0x00000010ff04a424 */ /* 0x000fe200078e00ff */
[----:B------:R-:W-:Y:S01]  /*39b0*/  SHF.L.U32 R5, R12, 0x1f, RZ ;  /* 0x0000001f0c057819 */ /* 0x000fe200000006ff */
[----:B------:R-:W-:Y:S01]  /*39c0*/  UIADD3 UR7, UPT, UPT, UR4, 0x1e0, URZ ;  /* 0x000001e004077890 */ /* 0x000fe2000fffe0ff */
[----:B------:R2:W-:Y:S05]  /*39d0*/  SYNCS.ARRIVE.TRANS64.RED.A1T0 RZ, [R2+URZ], RZ ;  /* 0x000000ff02ff79a7 */ /* 0x0005ea00081004ff */
[----:B------:R-:W-:Y:S01]  /*39e0*/  IMAD.U32 R6, RZ, RZ, UR7 ;  /* 0x00000007ff067e24 */ /* 0x000fe2000f8e00ff */
[----:B------:R-:W3:Y:S04]  /*39f0*/  SYNCS.PHASECHK.TRANS64.TRYWAIT P0, [UR4+0x1f0], R5 ;  /* 0x0001f005ff0075a7 */ /* 0x000ee80008001104 */
[----:B------:R-:W-:Y:S01]  /*3a00*/  PRMT R6, R0, 0x654, R6 ;  /* 0x0000065400067816 */ /* 0x000fe20000000006 */
[----:B--23--:R-:W-:Y:S06]  /*3a10*/  @!P0 BRA `(.L_x_72) ;  /* 0x0000005400488947 */ /* 0x00cfec0003800000 */
.L_x_201:
[----:B------:R-:W-:Y:S01]  /*3a20*/  ULEA UR8, UR5, UR6, 0x4 ;  /* 0x0000000605087291 */ /* 0x000fe2000f8e20ff */
[----:B------:R-:W-:Y:S01]  /*3a30*/  SEL R3, R6, R3, !P2 ;  /* 0x0000000306037207 */ /* 0x000fe20005000000 */
[----:B------:R-:W-:Y:S01]  /*3a40*/  UIADD3 UR9, UPT, UPT, UR4, 0x1e0, URZ ;  /* 0x000001e004097890 */ /* 0x000fe2000fffe0ff */
[----:B--2---:R-:W-:Y:S01]  /*3a50*/  LEA R2, R11, UR6, 0x3 ;  /* 0x000000060b027c11 */ /* 0x004fe2000f8e18ff */
[----:B------:R-:W-:Y:S01]  /*3a60*/  UIADD3 UR8, UPT, UPT, UR8, 0x270, URZ ;  /* 0x0000027008087890 */ /* 0x000fe2000fffe0ff */
[----:B------:R2:W-:Y:S01]  /*3a70*/  @!P2 SYNCS.ARRIVE.TRANS64.RED RZ, [R3+URZ], R4 ;  /* 0x0000000403ffa9a7 */ /* 0x0005e200080004ff */
[----:B------:R-:W-:Y:S01]  /*3a80*/  UIADD3 UR4, UPT, UPT, UR5, 0x1, URZ ;  /* 0x0000000105047890 */ /* 0x000fe2000fffe0ff */
[----:B------:R-:W-:-:S03]  /*3a90*/  VIADD R8, R8, 0x1 ;  /* 0x0000000108087836 */ /* 0x000fc60000000000 */
[----:B------:R-:W-:Y:S02]  /*3aa0*/  UISETP.NE.AND UP0, UPT, UR4, 0x2, UPT ;  /* 0x000000020400788c */ /* 0x000fe4000bf05270 */
[----:B------:R-:W-:Y:S01]  /*3ab0*/  ISETP.NE.AND P0, PT, R8, 0x2, PT ;  /* 0x000000020800780c */ /* 0x000fe20003f05270 */
[----:B------:R-:W-:Y:S06]  /*3ac0*/  UGETNEXTWORKID.BROADCAST [UR8], [UR9] ;  /* 0x00000000080073ca */ /* 0x000fec0008000100 */
[----:B------:R-:W-:Y:S02]  /*3ad0*/  USEL UR7, URZ, 0x1, UP0 ;  /* 0x00000001ff077887 */ /* 0x000fe40008000000 */
[----:B------:R-:W-:-:S04]  /*3ae0*/  USEL UR5, UR4, URZ, UP0 ;  /* 0x000000ff04057287 */ /* 0x000fc80008000000 */
[----:B------:R-:W-:Y:S02]  /*3af0*/  LOP3.LUT R12, R12, UR7, RZ, 0x3c, !PT ;  /* 0x000000070c0c7c12 */ /* 0x000fe4000f8e3cff */
[----:B--2---:R-:W-:-:S04]  /*3b00*/  SHF.L.U32 R4, R10, 0x1f, RZ ;  /* 0x0000001f0a047819 */ /* 0x004fc800000006ff */
[----:B------:R-:W2:Y:S02]  /*3b10*/  SYNCS.PHASECHK.TRANS64.TRYWAIT P1, [R2+URZ+0x1e0], R4 ;  /* 0x0001e004020075a7 */ /* 0x000ea400080211ff */
[----:B--2---:R-:W-:Y:S05]  /*3b20*/  @!P1 BRA `(.L_x_73) ;  /* 0x00000054001c9947 */ /* 0x004fea0003800000 */
.L_x_202:
[C---:B--2---:R-:W-:Y:S01]  /*3b30*/  LEA R4, R11.reuse, UR6, 0x4 ;  /* 0x000000060b047c11 */ /* 0x044fe2000f8e20ff */
[----:B------:R-:W-:Y:S01]  /*3b40*/  VIADD R2, R2, 0x1f0 ;  /* 0x000001f002027836 */ /* 0x000fe20000000000 */
[----:B------:R-:W-:Y:S01]  /*3b50*/  SEL R8, R8, RZ, P0 ;  /* 0x000000ff08087207 */ /* 0x000fe20000000000 */
[----:B------:R-:W-:-:S03]  /*3b60*/  VIADD R11, R11, 0x1 ;  /* 0x000000010b0b7836 */ /* 0x000fc60000000000 */
[----:B------:R-:W2:Y:S01]  /*3b70*/  LDS.128 R4, [R4+0x270] ;  /* 0x0002700004047984 */ /* 0x000ea20000000c00 */
[----:B------:R-:W-:Y:S02]  /*3b80*/  PRMT R2, RZ, 0x654, R2 ;  /* 0x00000654ff027816 */ /* 0x000fe40000000002 */
[C---:B------:R-:W-:Y:S01]  /*3b90*/  ISETP.NE.AND P1, PT, R11.reuse, 0x2, PT ;  /* 0x000000020b00780c */ /* 0x040fe20003f25270 */
[----:B------:R-:W-:Y:S01]  /*3ba0*/  @!PT LDS RZ, [RZ] ;  /* 0x00000000fffff984 */ /* 0x000fe20000000800 */
[----:B------:R-:W-:Y:S01]  /*3bb0*/  @!PT LDS RZ, [RZ] ;  /* 0x00000000fffff984 */ /* 0x000fe20000000800 */
[----:B------:R-:W-:Y:S01]  /*3bc0*/  @!PT LDS RZ, [RZ] ;  /* 0x00000000fffff984 */ /* 0x000fe20000000800 */
[----:B------:R-:W-:Y:S01]  /*3bd0*/  @!PT LDS RZ, [RZ] ;  /* 0x00000000fffff984 */ /* 0x000fe20000000800 */
[----:B------:R3:W-:Y:S06]  /*3be0*/  MEMBAR.ALL.CTA ;  /* 0x0000000000007992 */ /* 0x0007ec0000008000 */
[----:B---3--:R-:W3:Y:S01]  /*3bf0*/  FENCE.VIEW.ASYNC.S ;  /* 0x00000000000073c6 */ /* 0x008ee20000000000 */
[----:B------:R-:W-:Y:S01]  /*3c00*/  SEL R11, R11, RZ, P1 ;  /* 0x000000ff0b0b7207 */ /* 0x000fe20000800000 */
[----:B---3--:R3:W-:Y:S01]  /*3c10*/  SYNCS.ARRIVE.TRANS64.RED.A1T0 RZ, [R2+URZ], RZ ;  /* 0x000000ff02ff79a7 */ /* 0x0087e200081004ff */
[----:B--2---:R-:W-:-:S02]  /*3c20*/  LOP3.LUT P3, RZ, R6, 0x1, RZ, 0xc0, !PT ;  /* 0x0000000106ff7812 */ /* 0x004fc4000786c0ff */
[----:B------:R-:W-:-:S04]  /*3c30*/  SEL R4, RZ, 0x1, P1 ;  /* 0x00000001ff047807 */ /* 0x000fc80000800000 */
[----:B------:R-:W-:Y:S02]  /*3c40*/  LOP3.LUT R10, R10, R4, RZ, 0x3c, !PT ;  /* 0x000000040a0a7212 */ /* 0x000fe400078e3cff */
[----:B---3--:R-:W-:-:S04]  /*3c50*/  SEL R2, RZ, 0x1, P0 ;  /* 0x00000001ff027807 */ /* 0x008fc80000000000 */
[----:B------:R-:W-:Y:S01]  /*3c60*/  LOP3.LUT R9, R9, R2, RZ, 0x3c, !PT ;  /* 0x0000000209097212 */ /* 0x000fe200078e3cff */
[----:B------:R-:W-:Y:S06]  /*3c70*/  @P3 BRA `(.L_x_74) ;  /* 0xfffffffc002c3947 */ /* 0x000fec000383ffff */
[----:B------:R-:W-:Y:S01]  /*3c80*/  ULEA UR4, UR5, UR6, 0x3 ;  /* 0x0000000605047291 */ /* 0x000fe2000f8e18ff */
[----:B------:R-:W-:-:S08]  /*3c90*/  SHF.L.U32 R2, R12, 0x1f, RZ ;  /* 0x0000001f0c027819 */ /* 0x000fd000000006ff */
[----:B------:R-:W2:Y:S02]  /*3ca0*/  SYNCS.PHASECHK.TRANS64 P0, [UR4+0x1f0], R2 ;  /* 0x0001f002ff0075a7 */ /* 0x000ea40008001004 */
[----:B--2---:R-:W-:Y:S05]  /*3cb0*/  @P0 BRA `(.L_x_75) ;  /* 0x0000000000080947 */ /* 0x004fea0003800000 */
[----:B------:R-:W2:Y:S02]  /*3cc0*/  SYNCS.PHASECHK.TRANS64.TRYWAIT P0, [UR4+0x1f0], R2 ;  /* 0x0001f002ff0075a7 */ /* 0x000ea40008001104 */
[----:B--2---:R-:W-:Y:S05]  /*3cd0*/  @!P0 BRA `(.L_x_76) ;  /* 0x0000005000c48947 */ /* 0x004fea0003800000 */
.L_x_75:
[----:B------:R-:W-:-:S04]  /*3ce0*/  UIADD3 UR7, UPT, UPT, UR5, 0x1, URZ ;  /* 0x0000000105077890 */ /* 0x000fc8000fffe0ff */
[----:B------:R-:W-:-:S04]  /*3cf0*/  UISETP.NE.AND UP0, UPT, UR7, 0x2, UPT ;  /* 0x000000020700788c */ /* 0x000fc8000bf05270 */
[----:B------:R-:W-:Y:S02]  /*3d00*/  USEL UR8, URZ, 0x1, UP0 ;  /* 0x00000001ff087887 */ /* 0x000fe40008000000 */
[----:B------:R-:W-:-:S04]  /*3d10*/  USEL UR7, UR7, URZ, UP0 ;  /* 0x000000ff07077287 */ /* 0x000fc80008000000 */
[----:B------:R-:W-:Y:S01]  /*3d20*/  ULEA UR7, UR7, UR6, 0x3 ;  /* 0x0000000607077291 */ /* 0x000fe2000f8e18ff */
[----:B--2---:R-:W-:-:S04]  /*3d30*/  LOP3.LUT R2, R12, UR8, RZ, 0x3c, !PT ;  /* 0x000000080c027c12 */ /* 0x004fc8000f8e3cff */
[----:B------:R-:W-:-:S04]  /*3d40*/  SHF.L.U32 R0, R2, 0x1f, RZ ;  /* 0x0000001f02007819 */ /* 0x000fc800000006ff */
[----:B------:R-:W2:Y:S02]  /*3d50*/  SYNCS.PHASECHK.TRANS64 P0, [UR7+0x1f0], R0 ;  /* 0x0001f000ff0075a7 */ /* 0x000ea40008001007 */
[----:B-12---:R-:W-:Y:S05]  /*3d60*/  @P0 EXIT ;  /* 0x000000000000094d */ /* 0x006fea0003800000 */
[----:B------:R-:W-:Y:S02]  /*3d70*/  SHF.L.U32 R2, R2, 0x1f, RZ ;  /* 0x0000001f02027819 */ /* 0x000fe400000006ff */
[----:B------:R-:W-:-:S07]  /*3d80*/  MOV R0, UR7 ;  /* 0x0000000700007c02 */ /* 0x000fce0008000f00 */
.L_x_77:
[----:B-1----:R1:W2:Y:S02]  /*3d90*/  SYNCS.PHASECHK.TRANS64.TRYWAIT P0, [R0+URZ+0x1f0], R2 ;  /* 0x0001f002000075a7 */ /* 0x0022a400080011ff */
[----:B--2---:R-:W-:Y:S05]  /*3da0*/  @!P0 NANOSLEEP.SYNCS 0x989680 ;  /* 0x009896800000895d */ /* 0x004fea0003900000 */
[----:B------:R-:W2:Y:S02]  /*3db0*/  @!P0 SYNCS.PHASECHK.TRANS64 P0, [R0+URZ+0x1f0], R2 ;  /* 0x0001f002000085a7 */ /* 0x000ea400080010ff */
[----:B--2---:R-:W-:Y:S05]  /*3dc0*/  @P0 EXIT ;  /* 0x000000000000094d */ /* 0x004fea0003800000 */
[----:B------:R-:W-:Y:S05]  /*3dd0*/  BRA `(.L_x_77) ;  /* 0xfffffffc00ec7947 */ /* 0x000fea000383ffff */
.L_x_70:
[----:B------:R-:W-:Y:S05]  /*3de0*/  BRA.U UP5, `(.L_x_78) ;  /* 0x0000000d059c7547 */ /* 0x000fea000b800000 */
[----:B------:R-:W-:Y:S01]  /*3df0*/  UMOV UR4, 0x40 ;  /* 0x0000004000047882 */ /* 0x000fe20000000000 */
[----:B------:R-:W-:Y:S01]  /*3e00*/  NOP ;  /* 0x0000000000007918 */ /* 0x000fe20000000000 */
[----:B------:R-:W-:Y:S01]  /*3e10*/  ULEA UR5, UR54, UR4, 0x18 ;  /* 0x0000000436057291 */ /* 0x000fe2000f8ec0ff */
[----:B------:R-:W-:Y:S02]  /*3e20*/  UMOV UR6, 0x400 ;  /* 0x0000040000067882 */ /* 0x000fe40000000000 */
[----:B------:R-:W-:-:S06]  /*3e30*/  ULEA UR6, UR54, UR6, 0x18 ;  /* 0x0000000636067291 */ /* 0x000fcc000f8ec0ff */
[----:B------:R-:W2:Y:S02]  /*3e40*/  LDS.U8 R0, [UR5+0x1c] ;  /* 0x00001c05ff007984 */ /* 0x000ea40008000000 */
[----:B--2---:R-:W-:-:S13]  /*3e50*/  ISETP.NE.AND P0, PT, R0, RZ, PT ;  /* 0x000000ff0000720c */ /* 0x004fda0003f05270 */
[----:B------:R-:W-:Y:S05]  /*3e60*/  @P0 BRA `(.L_x_79) ;  /* 0x0000000000580947 */ /* 0x000fea0003800000 */
[----:B------:R-:W-:-:S13]  /*3e70*/  ELECT P0, URZ, PT ;  /* 0x0000000000ff782f */ /* 0x000fda0003800000 */
[----:B------:R-:W-:Y:S05]  /*3e80*/  @!P0 BRA `(.L_x_80) ;  /* 0x0000000000608947 */ /* 0x000fea0003800000 */
[----:B------:R-:W-:Y:S01]  /*3e90*/  UMOV UR4, 0x10 ;  /* 0x0000001000047882 */ /* 0x000fe20000000000 */
[----:B------:R-:W-:Y:S01]  /*3ea0*/  HFMA2 R0, -RZ, RZ, 0, 5.9604644775390625e-08 ;  /* 0x00000001ff007431 */ /* 0x000fe200000001ff */
[----:B------:R-:W-:-:S03]  /*3eb0*/  MOV R3, 0xffff ;  /* 0x0000ffff00037802 */ /* 0x000fc60000000f00 */
[----:B------:R-:W-:Y:S04]  /*3ec0*/  DEPBAR.LE SB2, 0x36 ;  /* 0x0000ad800000791a */ /* 0x000fe80000000000 */
[----:B------:R-:W2:Y:S02]  /*3ed0*/  UTCATOMSWS.FIND_AND_SET.ALIGN UP0, UR4, UR4 ;  /* 0x00000004000475e3 */ /* 0x000ea40008000800 */
[----:B--2---:R-:W-:Y:S01]  /*3ee0*/  MOV R4, UR4 ;  /* 0x0000000400047c02 */ /* 0x004fe20008000f00 */
[----:B------:R-:W-:Y:S06]  /*3ef0*/  BRA.U UP0, `(.L_x_81) ;  /* 0x0000000100187547 */ /* 0x000fec000b800000 */
.L_x_82:
[----:B------:R-:W-:Y:S05]  /*3f00*/  NANOSLEEP 0x64 ;  /* 0x000000640000795d */ /* 0x000fea0003800000 */
[----:B------:R-:W-:-:S05]  /*3f10*/  UMOV UR4, 0x10 ;  /* 0x0000001000047882 */ /* 0x000fca0000000000 */
[----:B------:R-:W-:Y:S04]  /*3f20*/  DEPBAR.LE SB2, 0x36 ;  /* 0x0000ad800000791a */ /* 0x000fe80000000000 */
[----:B------:R-:W2:Y:S02]  /*3f30*/  UTCATOMSWS.FIND_AND_SET.ALIGN UP0, UR4, UR4 ;  /* 0x00000004000475e3 */ /* 0x000ea40008000800 */
[----:B--2---:R-:W-:Y:S01]  /*3f40*/  MOV R4, UR4 ;  /* 0x0000000400047c02 */ /* 0x004fe20008000f00 */
[----:B------:R-:W-:Y:S05]  /*3f50*/  BRA.U !UP0, `(.L_x_82) ;  /* 0xfffffffd08e87547 */ /* 0x000fea000b83ffff */
.L_x_81:
[-C--:B------:R-:W-:Y:S02]  /*3f60*/  SHF.L.U32 R3, R3, R4.reuse, RZ ;  /* 0x0000000403037219 */ /* 0x080fe400000006ff */
[----:B------:R-:W-:Y:S01]  /*3f70*/  SHF.L.U32 R0, R0, R4, RZ ;  /* 0x0000000400007219 */ /* 0x000fe200000006ff */
[----:B------:R-:W-:Y:S02]  /*3f80*/  IMAD.SHL.U32 R4, R4, 0x20, RZ ;  /* 0x0000002004047824 */ /* 0x000fe400078e00ff */
[----:B------:R2:W-:Y:S04]  /*3f90*/  ATOMS.OR RZ, [UR5+0x14], R3 ;  /* 0x00001403ffff798c */ /* 0x0005e8000b000005 */
[----:B------:R2:W-:Y:S04]  /*3fa0*/  ATOMS.OR RZ, [UR5+0x18], R0 ;  /* 0x00001800ffff798c */ /* 0x0005e8000b000005 */
[----:B------:R2:W-:Y:S01]  /*3fb0*/  STS [UR6+0x290], R4 ;  /* 0x00029004ff007988 */ /* 0x0005e20008000806 */
[----:B------:R-:W-:Y:S05]  /*3fc0*/  BRA `(.L_x_80) ;  /* 0x0000000000107947 */ /* 0x000fea0003800000 */
.L_x_79:
[----:B------:R-:W-:Y:S02]  /*3fd0*/  MOV R0, 0xffffffff ;  /* 0xffffffff00007802 */ /* 0x000fe40000000f00 */
[----:B------:R-:W-:-:S03]  /*3fe0*/  MOV R4, 0x4010 ;  /* 0x0000401000047802 */ /* 0x000fc60000000f00 */
[----:B------:R2:W-:Y:S04]  /*3ff0*/  STS [UR6+0x290], R0 ;  /* 0x00029000ff007988 */ /* 0x0005e80008000806 */
[----:B-12--5:R-:W-:Y:S05]  /*4000*/  CALL.REL.NOINC `($__internal_1_$__cuda_sm10x_tcgen05_guardrail_trap_phase_invalid_during_alloc) ;  /* 0x00000054009c7944 */ /* 0x026fea0003c00000 */
.L_x_80:
[----:B------:R-:W-:Y:S05]  /*4010*/  WARPSYNC.ALL ;  /* 0x0000000000007948 */ /* 0x000fea0003800000 */
[----:B------:R-:W3:Y:S01]  /*4020*/  S2UR UR4, SR_CgaCtaId ;  /* 0x00000000000479c3 */ /* 0x000ee20000008800 */
[----:B------:R-:W-:Y:S01]  /*4030*/  UMOV UR17, 0x400 ;  /* 0x0000040000117882 */ /* 0x000fe20000000000 */
[----:B------:R-:W-:-:S06]  /*4040*/  NOP ;  /* 0x0000000000007918 */ /* 0x000fcc0000000000 */
[----:B------:R-:W-:Y:S06]  /*4050*/  BAR.ARV 0x6, 0xa0 ;  /* 0x0182800000007b1d */ /* 0x000fec0000002000 */
[----:B------:R-:W4:Y:S01]  /*4060*/  LDCU UR5, c[0x0][0x38c] ;  /* 0x00007180ff0577ac */ /* 0x000f220008000800 */
[----:B------:R-:W-:Y:S01]  /*4070*/  LOP3.LUT R2, R2, 0xffff, RZ, 0xc0, !PT ;  /* 0x0000ffff02027812 */ /* 0x000fe200078ec0ff */
[----:B------:R-:W-:Y:S01]  /*4080*/  IMAD.MOV.U32 R11, RZ, RZ, 0x1 ;  /* 0x00000001ff0b7424 */ /* 0x000fe200078e00ff */
[----:B------:R-:W-:Y:S01]  /*4090*/  CS2R R8, SRZ ;  /* 0x0000000000087805 */ /* 0x000fe2000001ff00 */
[----:B------:R-:W1:Y:S01]  /*40a0*/  LDCU UR8, c[0x0][0x38c] ;  /* 0x00007180ff0877ac */ /* 0x000e620008000800 */
[----:B------:R-:W-:Y:S01]  /*40b0*/  R2UR UR19, R2 ;  /* 0x00000000021372ca */ /* 0x000fe200000e0000 */
[----:B------:R-:W-:Y:S01]  /*40c0*/  IMAD.MOV.U32 R10, RZ, RZ, RZ ;  /* 0x000000ffff0a7224 */ /* 0x000fe200078e00ff */
[----:B------:R-:W-:Y:S01]  /*40d0*/  UMOV UR22, URZ ;  /* 0x000000ff00167c82 */ /* 0x000fe20008000000 */
[----:B------:R-:W-:Y:S01]  /*40e0*/  UMOV UR14, URZ ;  /* 0x000000ff000e7c82 */ /* 0x000fe20008000000 */
[----:B---3--:R-:W-:Y:S01]  /*40f0*/  ULEA UR17, UR4, UR17, 0x18 ;  /* 0x0000001104117291 */ /* 0x008fe2000f8ec0ff */
[----:B------:R-:W-:Y:S01]  /*4100*/  UMOV UR26, 0x0 ;  /* 0x00000000001a7882 */ /* 0x000fe20000000000 */
[----:B------:R-:W-:-:S02]  /*4110*/  UMOV UR27, 0x4100490 ;  /* 0x04100490001b7882 */ /* 0x000fc40000000000 */
[----:B------:R-:W-:Y:S02]  /*4120*/  UIADD3 UR6, UPT, UPT, UR17, 0x3600, URZ ;  /* 0x0000360011067890 */ /* 0x000fe4000fffe0ff */
[----:B------:R-:W-:Y:S02]  /*4130*/  UIADD3 UR7, UPT, UPT, UR17, 0x1d600, URZ ;  /* 0x0001d60011077890 */ /* 0x000fe4000fffe0ff */
[----:B----4-:R-:W-:Y:S01]  /*4140*/  UIADD3 UR5, UPT, UPT, UR5, 0x1f, URZ ;  /* 0x0000001f05057890 */ /* 0x010fe2000fffe0ff */
[----:B--2---:R-:W2:Y:S01]  /*4150*/  LDS R0, [UR17+0x290] ;  /* 0x00029011ff007984 */ /* 0x004ea20008000800 */
[----:B------:R-:W-:Y:S02]  /*4160*/  USHF.R.U32.HI UR6, URZ, 0x4, UR6 ;  /* 0x00000004ff067899 */ /* 0x000fe40008011606 */
[----:B------:R-:W-:Y:S02]  /*4170*/  USHF.R.S32.HI UR4, URZ, 0x1f, UR5 ;  /* 0x0000001fff047899 */ /* 0x000fe40008011405 */
[----:B------:R-:W-:-:S02]  /*4180*/  ULOP3.LUT UR6, UR6, 0x3fff, URZ, 0xc0, !UPT ;  /* 0x00003fff06067892 */ /* 0x000fc4000f8ec0ff */
[----:B------:R-:W-:Y:S02]  /*4190*/  ULEA.HI UR4, UR4, UR5, URZ, 0x5 ;  /* 0x0000000504047291 */ /* 0x000fe4000f8f28ff */
[----:B------:R-:W-:Y:S02]  /*41a0*/  USHF.R.U32.HI UR5, URZ, 0x4, UR7 ;  /* 0x00000004ff057899 */ /* 0x000fe40008011607 */
[----:B------:R-:W-:Y:S02]  /*41b0*/  USHF.R.S32.HI UR28, URZ, 0x5, UR4 ;  /* 0x00000005ff1c7899 */ /* 0x000fe40008011404 */
[----:B------:R-:W-:Y:S02]  /*41c0*/  ULOP3.LUT UR5, UR5, 0x3fff, URZ, 0xc0, !UPT ;  /* 0x00003fff05057892 */ /* 0x000fe4000f8ec0ff */
[----:B------:R-:W-:Y:S02]  /*41d0*/  UISETP.LT.AND UP0, UPT, UR28, 0x1, UPT ;  /* 0x000000011c00788c */ /* 0x000fe4000bf01270 */
[----:B------:R-:W-:-:S02]  /*41e0*/  ULOP3.LUT UR20, UR6, 0x10000, URZ, 0xfc, !UPT ;  /* 0x0001000006147892 */ /* 0x000fc4000f8efcff */
[----:B------:R-:W-:Y:S02]  /*41f0*/  USEL UR29, UR28, 0x1, !UP0 ;  /* 0x000000011c1d7887 */ /* 0x000fe4000c000000 */
[----:B------:R-:W-:Y:S02]  /*4200*/  ULOP3.LUT UR21, UR5, 0x10000, URZ, 0xfc, !UPT ;  /* 0x0001000005157892 */ /* 0x000fe4000f8efcff */
[----:B------:R-:W-:Y:S02]  /*4210*/  UIADD3 UR29, UPT, UPT, -UR29, URZ, URZ ;  /* 0x000000ff1d1d7290 */ /* 0x000fe4000fffe1ff */
[----:B-1----:R-:W-:Y:S01]  /*4220*/  UISETP.GE.AND UP4, UPT, UR8, 0x1, UPT ;  /* 0x000000010800788c */ /* 0x002fe2000bf86270 */
[----:B------:R-:W-:Y:S01]  /*4230*/  UMOV UR24, 0x0 ;  /* 0x0000000000187882 */ /* 0x000fe20000000000 */
[----:B------:R-:W-:Y:S01]  /*4240*/  UMOV UR25, 0x4100490 ;  /* 0x0410049000197882 */ /* 0x000fe20000000000 */
[----:B--2---:R-:W-:-:S15]  /*4250*/  R2UR UR30, R0 ;  /* 0x00000000001e72ca */ /* 0x004fde00000e0000 */
.L_x_89:
[----:B------:R-:W-:Y:S02]  /*4260*/  LEA R0, R10, UR17, 0x3 ;  /* 0x000000110a007c11 */ /* 0x000fe4000f8e18ff */
[----:B------:R-:W-:Y:S02]  /*4270*/  SHF.L.U32 R2, R9, 0x1f, RZ ;  /* 0x0000001f09027819 */ /* 0x000fe400000006ff */
[----:B------:R-:W-:Y:S01]  /*4280*/  PLOP3.LUT P0, PT, PT, PT, UP4, 0x80, 0x8 ;  /* 0x000000000008781c */ /* 0x000fe20003f0f048 */
[----:B------:R-:W-:Y:S01]  /*4290*/  VIADD R3, R0, 0x1f0 ;  /* 0x000001f000037836 */ /* 0x000fe20000000000 */
[----:B-1----:R-:W1:Y:S02]  /*42a0*/  SYNCS.PHASECHK.TRANS64.TRYWAIT P1, [R0+URZ+0x1e0], R2 ;  /* 0x0001e002000075a7 */ /* 0x002e6400080211ff */
[----:B-1-3--:R-:W-:Y:S09]  /*42b0*/  @!P1 BRA `(.L_x_83) ;  /* 0x0000004c00649947 */ /* 0x00aff20003800000 */
.L_x_204:
[----:B------:R-:W-:Y:S01]  /*42c0*/  LEA R4, R10, UR17, 0x4 ;  /* 0x000000110a047c11 */ /* 0x000fe2000f8e20ff */
[----:B------:R-:W-:Y:S01]  /*42d0*/  @UP4 ULEA UR4, UR14, UR17, 0x3 ;  /* 0x000000110e044291 */ /* 0x000fe2000f8e18ff */
[----:B------:R-:W-:Y:S01]  /*42e0*/  PLOP3.LUT P2, PT, PT, PT, PT, 0x80, 0x8 ;  /* 0x000000000008781c */ /* 0x000fe20003f4f070 */
[----:B------:R-:W-:Y:S01]  /*42f0*/  ULEA UR23, UR22, UR17, 0x3 ;  /* 0x0000001116177291 */ /* 0x000fe2000f8e18ff */
[----:B------:R-:W-:Y:S02]  /*4300*/  PRMT R3, RZ, 0x654, R3 ;  /* 0x00000654ff037816 */ /* 0x000fe40000000003 */
[----:B------:R-:W2:Y:S01]  /*4310*/  LDS.128 R4, [R4+0x270] ;  /* 0x0002700004047984 */ /* 0x000ea20000000c00 */
[----:B-1----:R-:W-:Y:S02]  /*4320*/  @P0 SHF.L.U32 R2, R8, 0x1f, RZ ;  /* 0x0000001f08020819 */ /* 0x002fe400000006ff */
[----:B------:R-:W-:Y:S01]  /*4330*/  SHF.L.U32 R0, R11, 0x1f, RZ ;  /* 0x0000001f0b007819 */ /* 0x000fe200000006ff */
[----:B------:R-:W-:Y:S01]  /*4340*/  @!PT LDS RZ, [RZ] ;  /* 0x00000000fffff984 */ /* 0x000fe20000000800 */
[----:B------:R-:W-:Y:S01]  /*4350*/  @!PT LDS RZ, [RZ] ;  /* 0x00000000fffff984 */ /* 0x000fe20000000800 */
[----:B------:R-:W-:Y:S01]  /*4360*/  @!PT LDS RZ, [RZ] ;  /* 0x00000000fffff984 */ /* 0x000fe20000000800 */
[----:B------:R-:W-:Y:S01]  /*4370*/  @!PT LDS RZ, [RZ] ;  /* 0x00000000fffff984 */ /* 0x000fe20000000800 */
[----:B------:R1:W-:Y:S06]  /*4380*/  MEMBAR.ALL.CTA ;  /* 0x0000000000007992 */ /* 0x0003ec0000008000 */
[----:B-1----:R-:W1:Y:S02]  /*4390*/  FENCE.VIEW.ASYNC.S ;  /* 0x00000000000073c6 */ /* 0x002e640000000000 */
[----:B-1----:R1:W-:Y:S01]  /*43a0*/  SYNCS.ARRIVE.TRANS64.RED.A1T0 RZ, [R3+URZ], RZ ;  /* 0x000000ff03ff79a7 */ /* 0x0023e200081004ff */
[----:B------:R1:W3:Y:S01]  /*43b0*/  @P0 SYNCS.PHASECHK.TRANS64.TRYWAIT P2, [UR4], R2 ;  /* 0x00000002ff0005a7 */ /* 0x0002e20008041104 */
[----:B------:R-:W-:Y:S01]  /*43c0*/  ULEA.HI UR4, UR22, UR22, URZ, 0x1 ;  /* 0x0000001616047291 */ /* 0x000fe2000f8f08ff */
[----:B--2---:R-:W-:-:S03]  /*43d0*/  LOP3.LUT P1, RZ, R6, 0x1, RZ, 0xc0, !PT ;  /* 0x0000000106ff7812 */ /* 0x004fc6000782c0ff */
[----:B------:R-:W-:Y:S02]  /*43e0*/  USHF.L.U32 UR18, UR4, 0x5, URZ ;  /* 0x0000000504127899 */ /* 0x000fe400080006ff */
[----:B------:R-:W-:Y:S02]  /*43f0*/  ULOP3.LUT UR4, UR4, 0xffe, URZ, 0xc0, !UPT ;  /* 0x00000ffe04047892 */ /* 0x000fe4000f8ec0ff */
[----:B------:R-:W-:Y:S02]  /*4400*/  ULOP3.LUT UR18, UR18, 0xffffffc0, URZ, 0xc0, !UPT ;  /* 0xffffffc012127892 */ /* 0x000fe4000f8ec0ff */
[----:B------:R-:W-:Y:S02]  /*4410*/  UIADD3 UR4, UPT, UPT, -UR4, UR22, URZ ;  /* 0x0000001604047290 */ /* 0x000fe4000fffe1ff */
[----:B------:R-:W-:Y:S01]  /*4420*/  UIADD3 UR18, UPT, UPT, UR30, UR18, URZ ;  /* 0x000000121e127290 */ /* 0x000fe2000fffe0ff */
[----:B------:R-:W2:Y:S03]  /*4430*/  SYNCS.PHASECHK.TRANS64.TRYWAIT P0, [UR23+0x220], R0 ;  /* 0x00022000ff0075a7 */ /* 0x000ea60008001117 */
[----:B------:R-:W-:Y:S01]  /*4440*/  ULEA UR18, UR4, UR18, 0x14 ;  /* 0x0000001204127291 */ /* 0x000fe2000f8ea0ff */
[----:B-123--:R-:W-:Y:S11]  /*4450*/  @!P0 BRA `(.L_x_84) ;  /* 0x0000004c00108947 */ /* 0x00eff60003800000 */
.L_x_206:
[----:B------:R-:W-:Y:S01]  /*4460*/  IADD3 R10, PT, PT, R10, 0x1, RZ ;  /* 0x000000010a0a7810 */ /* 0x000fe20007ffe0ff */
[----:B------:R-:W-:Y:S06]  /*4470*/  BRA.U !UP4, `(.L_x_85) ;  /* 0x000000010c987547 */ /* 0x000fec000b800000 */
[----:B------:R-:W-:Y:S01]  /*4480*/  UPLOP3.LUT UP2, UPT, UPT, UPT, UPT, 0x40, 0x4 ;  /* 0x000000000004789c */ /* 0x000fe20003f4e870 */
[----:B------:R-:W-:Y:S01]  /*4490*/  UMOV UR16, UR29 ;  /* 0x0000001d00107c82 */ /* 0x000fe20008000000 */
[----:B------:R-:W-:Y:S01]  /*44a0*/  UMOV UR15, UR28 ;  /* 0x0000001c000f7c82 */ /* 0x000fe20008000000 */
[----:B------:R-:W-:-:S08]  /*44b0*/  UMOV UR6, UR14 ;  /* 0x0000000e00067c82 */ /* 0x000fd00008000000 */
.L_x_88:
[----:B------:R-:W-:Y:S02]  /*44c0*/  UIADD3 UR16, UPT, UPT, UR16, 0x1, URZ ;  /* 0x0000000110107890 */ /* 0x000fe4000fffe0ff */
[----:B--2---:R-:W-:Y:S02]  /*44d0*/  ULEA UR5, UR6, UR17, 0x3 ;  /* 0x0000001106057291 */ /* 0x004fe4000f8e18ff */
[----:B------:R-:W-:Y:S01]  /*44e0*/  UISETP.NE.AND UP3, UPT, UR16, URZ, UPT ;  /* 0x000000ff1000728c */ /* 0x000fe2000bf65270 */
[----:B---3--:R-:W-:Y:S10]  /*44f0*/  @P2 BRA `(.L_x_86) ;  /* 0x00000000000c2947 */ /* 0x008ff40003800000 */
[----:B-1----:R-:W-:Y:S04]  /*4500*/  SHF.L.U32 R2, R8, 0x1f, RZ ;  /* 0x0000001f08027819 */ /* 0x002fe800000006ff */
[----:B------:R-:W1:Y:S02]  /*4510*/  SYNCS.PHASECHK.TRANS64.TRYWAIT P0, [UR5], R2 ;  /* 0x00000002ff0075a7 */ /* 0x000e640008001105 */
[----:B-1----:R-:W-:Y:S05]  /*4520*/  @!P0 BRA `(.L_x_87) ;  /* 0x0000004800f48947 */ /* 0x002fea0003800000 */
.L_x_86:
[----:B------:R-:W-:Y:S01]  /*4530*/  UISETP.NE.AND UP0, UPT, UR15, 0x1, UPT ;  /* 0x000000010f00788c */ /* 0x000fe2000bf05270 */
[----:B------:R-:W-:Y:S01]  /*4540*/  PLOP3.LUT P2, PT, PT, PT, PT, 0x80, 0x8 ;  /* 0x000000000008781c */ /* 0x000fe20003f4f070 */
[----:B------:R-:W-:Y:S02]  /*4550*/  UIADD3 UR4, UPT, UPT, UR6, 0x1, URZ ;  /* 0x0000000106047890 */ /* 0x000fe4000fffe0ff */
[----:B------:R-:W-:Y:S02]  /*4560*/  ULEA UR12, UR6, UR21, 0x8 ;  /* 0x00000015060c7291 */ /* 0x000fe4000f8e40ff */
[----:B------:R-:W-:Y:S01]  /*4570*/  UISETP.NE.AND UP1, UPT, UR4, 0x1a, UPT ;  /* 0x0000001a0400788c */ /* 0x000fe2000bf25270 */
[----:B------:R-:W-:Y:S01]  /*4580*/  PLOP3.LUT P0, PT, PT, PT, UP0, 0x80, 0x8 ;  /* 0x000000000008781c */ /* 0x000fe20003f0f008 */
[----:B------:R-:W-:Y:S02]  /*4590*/  UIADD3 UR10, UPT, UPT, UR12, 0x2, URZ ;  /* 0x000000020c0a7890 */ /* 0x000fe4000fffe0ff */
[----:B------:R-:W-:Y:S02]  /*45a0*/  USEL UR7, URZ, 0x1, UP1 ;  /* 0x00000001ff077887 */ /* 0x000fe40008800000 */
[----:B------:R-:W-:Y:S02]  /*45b0*/  USEL UR14, UR4, URZ, UP1 ;  /* 0x000000ff040e7287 */ /* 0x000fe40008800000 */
[----:B------:R-:W-:Y:S02]  /*45c0*/  UIADD3 UR15, UPT, UPT, UR15, -0x1, URZ ;  /* 0xffffffff0f0f7890 */ /* 0x000fe4000fffe0ff */
[----:B------:R-:W-:Y:S01]  /*45d0*/  @UP0 ULEA UR4, UR14, UR17, 0x3 ;  /* 0x000000110e040291 */ /* 0x000fe2000f8e18ff */
[----:B------:R-:W-:Y:S01]  /*45e0*/  LOP3.LUT R8, R8, UR7, RZ, 0x3c, !PT ;  /* 0x0000000708087c12 */ /* 0x000fe2000f8e3cff */
[----:B------:R-:W-:Y:S01]  /*45f0*/  UIADD3 UR7, UPT, UPT, UR5, 0xd0, URZ ;  /* 0x000000d005077890 */ /* 0x000fe2000fffe0ff */
[----:B------:R-:W-:Y:S02]  /*4600*/  UMOV UR13, 0x80004020 ;  /* 0x80004020000d7882 */ /* 0x000fe40000000000 */
[----:B-1----:R-:W-:Y:S01]  /*4610*/  @P0 SHF.L.U32 R0, R8, 0x1f, RZ ;  /* 0x0000001f08000819 */ /* 0x002fe200000006ff */
[----:B------:R-:W-:Y:S01]  /*4620*/  UMOV UR5, 0x80004020 ;  /* 0x8000402000057882 */ /* 0x000fe20000000000 */
[----:B------:R-:W-:Y:S01]  /*4630*/  UMOV UR11, 0x80004020 ;  /* 0x80004020000b7882 */ /* 0x000fe20000000000 */
[----:B------:R-:W-:Y:S01]  /*4640*/  UMOV UR9, 0x80004020 ;  /* 0x8000402000097882 */ /* 0x000fe20000000000 */
[----:B------:R2:W3:Y:S01]  /*4650*/  @P0 SYNCS.PHASECHK.TRANS64.TRYWAIT P2, [UR4], R0 ;  /* 0x00000000ff0005a7 */ /* 0x0004e20008041104 */
[----:B------:R-:W-:Y:S03]  /*4660*/  ULEA UR4, UR6, UR20, 0x8 ;  /* 0x0000001406047291 */ /* 0x000fe6000f8e40ff */
[----:B------:R-:W-:Y:S01]  /*4670*/  UMOV UR6, UR14 ;  /* 0x0000000e00067c82 */ /* 0x000fe20008000000 */
[----:B------:R-:W-:Y:S05]  /*4680*/  UIADD3 UR8, UPT, UPT, UR4, 0x2, URZ ;  /* 0x0000000204087890 */ /* 0x000fea000fffe0ff */
[----:B------:R2:W-:Y:S01]  /*4690*/  UTCHMMA gdesc[UR4], gdesc[UR12], tmem[UR18], tmem[UR26], idesc[UR27], UP2 ;  /* 0x00ff1a0c040075ea */ /* 0x0005e20009000012 */
[----:B------:R-:W-:Y:S03]  /*46a0*/  UPLOP3.LUT UP2, UPT, UPT, UPT, UPT, 0x80, 0x8 ;  /* 0x000000000008789c */ /* 0x000fe60003f4f070 */
[----:B------:R2:W-:Y:S01]  /*46b0*/  UTCHMMA gdesc[UR8], gdesc[UR10], tmem[UR18], tmem[UR24], idesc[UR25], UPT ;  /* 0x00ff180a080075ea */ /* 0x0005e2000b800012 */
[----:B------:R2:W-:Y:S01]  /*46c0*/  UTCBAR.MULTICAST [UR7], URZ, UR19 ;  /* 0x000000ff070073e9 */ /* 0x0005e20008000813 */
[----:B------:R-:W-:Y:S06]  /*46d0*/  BRA.U UP3, `(.L_x_88) ;  /* 0xfffffffd03787547 */ /* 0x000fec000b83ffff */
.L_x_85:
[----:B--2---:R-:W-:Y:S01]  /*46e0*/  UIADD3 UR4, UPT, UPT, UR22, 0x1, URZ ;  /* 0x0000000116047890 */ /* 0x004fe2000fffe0ff */
[C---:B------:R-:W-:Y:S01]  /*46f0*/  ISETP.NE.AND P0, PT, R10.reuse, 0x2, PT ;  /* 0x000000020a00780c */ /* 0x040fe20003f05270 */
[----:B------:R-:W-:Y:S02]  /*4700*/  UIADD3 UR5, UPT, UPT, UR23, 0x200, URZ ;  /* 0x0000020017057890 */ /* 0x000fe4000fffe0ff */
[----:B------:R-:W-:Y:S01]  /*4710*/  UISETP.NE.AND UP0, UPT, UR4, 0x4, UPT ;  /* 0x000000040400788c */ /* 0x000fe2000bf05270 */
[----:B-1----:R-:W-:Y:S02]  /*4720*/  SEL R0, RZ, 0x1, P0 ;  /* 0x00000001ff007807 */ /* 0x002fe40000000000 */
[----:B------:R-:W-:Y:S01]  /*4730*/  SEL R10, R10, RZ, P0 ;  /* 0x000000ff0a0a7207 */ /* 0x000fe20000000000 */
[----:B------:R-:W-:Y:S01]  /*4740*/  USEL UR6, URZ, 0x1, UP0 ;  /* 0x00000001ff067887 */ /* 0x000fe20008000000 */
[----:B------:R-:W-:Y:S01]  /*4750*/  LOP3.LUT R9, R9, R0, RZ, 0x3c, !PT ;  /* 0x0000000009097212 */ /* 0x000fe200078e3cff */
[----:B------:R-:W-:Y:S01]  /*4760*/  USEL UR22, UR4, URZ, UP0 ;  /* 0x000000ff04167287 */ /* 0x000fe20008000000 */
[----:B------:R1:W-:Y:S03]  /*4770*/  UTCBAR [UR5], URZ ;  /* 0x000000ff050073e9 */ /* 0x0003e600080000ff */
[----:B------:R-:W-:Y:S01]  /*4780*/  LOP3.LUT R11, R11, UR6, RZ, 0x3c, !PT ;  /* 0x000000060b0b7c12 */ /* 0x000fe2000f8e3cff */
[----:B------:R-:W-:Y:S07]  /*4790*/  @P1 BRA `(.L_x_89) ;  /* 0xfffffff800b01947 */ /* 0x000fee000383ffff */
[----:B------:R-:W2:Y:S01]  /*47a0*/  S2UR UR8, SR_CgaCtaId ;  /* 0x00000000000879c3 */ /* 0x000ea20000008800 */
[----:B------:R-:W-:Y:S01]  /*47b0*/  ELECT P0, URZ, PT ;  /* 0x0000000000ff782f */ /* 0x000fe20003800000 */
[----:B------:R-:W-:Y:S01]  /*47c0*/  IMAD.MOV.U32 R0, RZ, RZ, 0x1 ;  /* 0x00000001ff007424 */ /* 0x000fe200078e00ff */
[----:B------:R-:W-:Y:S01]  /*47d0*/  UIADD3 UR17, UPT, UPT, UR17, 0x220, URZ ;  /* 0x0000022011117890 */ /* 0x000fe2000fffe0ff */
[----:B------:R-:W-:Y:S01]  /*47e0*/  SHF.L.U32 R2, R11, 0x1f, RZ ;  /* 0x0000001f0b027819 */ /* 0x000fe200000006ff */
[----:B------:R-:W-:-:S03]  /*47f0*/  UMOV UR4, 0x40 ;  /* 0x0000004000047882 */ /* 0x000fc60000000000 */
[----:B------:R-:W-:Y:S01]  /*4800*/  UVIRTCOUNT.DEALLOC.SMPOOL 0x80 ;  /* 0x000000800000784c */ /* 0x000fe20000000000 */
[----:B--2---:R-:W-:Y:S02]  /*4810*/  ULEA UR8, UR8, UR4, 0x18 ;  /* 0x0000000408087291 */ /* 0x004fe4000f8ec0ff */
[----:B------:R-:W-:-:S07]  /*4820*/  ULEA UR4, UR22, UR17, 0x3 ;  /* 0x0000001116047291 */ /* 0x000fce000f8e18ff */
[----:B------:R2:W-:Y:S02]  /*4830*/  @P0 STS.U8 [UR8+0x1c], R0 ;  /* 0x00001c00ff000988 */ /* 0x0005e40008000008 */
[----:B------:R-:W4:Y:S02]  /*4840*/  SYNCS.PHASECHK.TRANS64.TRYWAIT P0, [UR4], R2 ;  /* 0x00000002ff0075a7 */ /* 0x000f240008001104 */
[----:B--2-4-:R-:W-:Y:S05]  /*4850*/  @!P0 BRA `(.L_x_90) ;  /* 0x0000004800408947 */ /* 0x014fea0003800000 */
.L_x_209:
[----:B------:R-:W-:-:S04]  /*4860*/  UIADD3 UR4, UPT, UPT, UR22, 0x1, URZ ;  /* 0x0000000116047890 */ /* 0x000fc8000fffe0ff */
[----:B------:R-:W-:-:S04]  /*4870*/  UISETP.NE.AND UP0, UPT, UR4, 0x4, UPT ;  /* 0x000000040400788c */ /* 0x000fc8000bf05270 */
[----:B------:R-:W-:Y:S02]  /*4880*/  USEL UR6, URZ, 0x1, UP0 ;  /* 0x00000001ff067887 */ /* 0x000fe40008000000 */
[----:B------:R-:W-:-:S04]  /*4890*/  USEL UR4, UR4, URZ, UP0 ;  /* 0x000000ff04047287 */ /* 0x000fc80008000000 */
[----:B-1----:R-:W-:Y:S01]  /*48a0*/  ULEA UR5, UR4, UR17, 0x3 ;  /* 0x0000001104057291 */ /* 0x002fe2000f8e18ff */
[----:B--2---:R-:W-:-:S04]  /*48b0*/  LOP3.LUT R2, R11, UR6, RZ, 0x3c, !PT ;  /* 0x000000060b027c12 */ /* 0x004fc8000f8e3cff */
[----:B------:R-:W-:-:S04]  /*48c0*/  SHF.L.U32 R3, R2, 0x1f, RZ ;  /* 0x0000001f02037819 */ /* 0x000fc800000006ff */
[----:B------:R-:W1:Y:S02]  /*48d0*/  SYNCS.PHASECHK.TRANS64.TRYWAIT P0, [UR5], R3 ;  /* 0x00000003ff0075a7 */ /* 0x000e640008001105 */
[----:B-1----:R-:W-:Y:S05]  /*48e0*/  @!P0 BRA `(.L_x_91) ;  /* 0x0000004800348947 */ /* 0x002fea0003800000 */
.L_x_211:
        /* <DEDUP_REMOVED lines=9> */
.L_x_213:
[----:B------:R-:W-:-:S04]  /*4980*/  UIADD3 UR4, UPT, UPT, UR4, 0x1, URZ ;  /* 0x0000000104047890 */ /* 0x000fc8000fffe0ff */
[----:B------:R-:W-:-:S04]  /*4990*/  UISETP.NE.AND UP0, UPT, UR4, 0x4, UPT ;  /* 0x000000040400788c */ /* 0x000fc8000bf05270 */
[----:B------:R-:W-:Y:S02]  /*49a0*/  USEL UR5, URZ, 0x1, UP0 ;  /* 0x00000001ff057887 */ /* 0x000fe40008000000 */
[----:B------:R-:W-:-:S04]  /*49b0*/  USEL UR4, UR4, URZ, UP0 ;  /* 0x000000ff04047287 */ /* 0x000fc80008000000 */
[----:B------:R-:W-:Y:S01]  /*49c0*/  ULEA UR4, UR4, UR17, 0x3 ;  /* 0x0000001104047291 */ /* 0x000fe2000f8e18ff */
[----:B------:R-:W-:-:S04]  /*49d0*/  LOP3.LUT R2, R2, UR5, RZ, 0x3c, !PT ;  /* 0x0000000502027c12 */ /* 0x000fc8000f8e3cff */
[----:B------:R-:W-:-:S04]  /*49e0*/  SHF.L.U32 R2, R2, 0x1f, RZ ;  /* 0x0000001f02027819 */ /* 0x000fc800000006ff */
[----:B------:R-:W2:Y:S02]  /*49f0*/  SYNCS.PHASECHK.TRANS64.TRYWAIT P0, [UR4], R2 ;  /* 0x00000002ff0075a7 */ /* 0x000ea40008001104 */
[----:B--2---:R-:W-:Y:S05]  /*4a00*/  @!P0 BRA `(.L_x_93) ;  /* 0x00000048001c8947 */ /* 0x004fea0003800000 */
.L_x_215:
[----:B------:R-:W-:Y:S01]  /*4a10*/  NOP ;  /* 0x0000000000007918 */ /* 0x000fe20000000000 */
[----:B-1----:R-:W1:Y:S01]  /*4a20*/  LDS R0, [UR8+0x14] ;  /* 0x00001408ff007984 */ /* 0x002e620008000800 */
[----:B------:R-:W-:Y:S01]  /*4a30*/  ULOP3.LUT UR4, UR30, 0xffff, URZ, 0xc0, !UPT ;  /* 0x0000ffff1e047892 */ /* 0x000fe2000f8ec0ff */
[----:B------:R-:W-:Y:S01]  /*4a40*/  UMOV UR5, 0xffff ;  /* 0x0000ffff00057882 */ /* 0x000fe20000000000 */
[----:B------:R-:W-:Y:S02]  /*4a50*/  UMOV UR6, 0x1 ;  /* 0x0000000100067882 */ /* 0x000fe40000000000 */
[----:B------:R-:W-:-:S04]  /*4a60*/  USHF.R.U32.HI UR4, URZ, 0x5, UR4 ;  /* 0x00000005ff047899 */ /* 0x000fc80008011604 */
[----:B------:R-:W-:Y:S02]  /*4a70*/  USHF.L.U32 UR5, UR5, UR4, URZ ;  /* 0x0000000405057299 */ /* 0x000fe400080006ff */
[----:B------:R-:W-:-:S04]  /*4a80*/  USHF.L.U32 UR4, UR6, UR4, URZ ;  /* 0x0000000406047299 */ /* 0x000fc800080006ff */
[----:B-1----:R-:W-:-:S04]  /*4a90*/  LOP3.LUT R0, R0, UR5, RZ, 0xc0, !PT ;  /* 0x0000000500007c12 */ /* 0x002fc8000f8ec0ff */
[----:B------:R-:W-:-:S13]  /*4aa0*/  ISETP.NE.AND P0, PT, R0, UR5, PT ;  /* 0x0000000500007c0c */ /* 0x000fda000bf05270 */
[----:B------:R-:W-:Y:S05]  /*4ab0*/  @P0 BRA `(.L_x_94) ;  /* 0x0000000000580947 */ /* 0x000fea0003800000 */
[----:B------:R-:W1:Y:S02]  /*4ac0*/  LDS R0, [UR8+0x18] ;  /* 0x00001808ff007984 */ /* 0x000e640008000800 */
[----:B-1----:R-:W-:-:S04]  /*4ad0*/  LOP3.LUT R0, R0, UR4, RZ, 0xc0, !PT ;  /* 0x0000000400007c12 */ /* 0x002fc8000f8ec0ff */
[----:B------:R-:W-:-:S13]  /*4ae0*/  ISETP.NE.AND P0, PT, R0, UR4, PT ;  /* 0x0000000400007c0c */ /* 0x000fda000bf05270 */
[----:B------:R-:W-:Y:S05]  /*4af0*/  @P0 BRA `(.L_x_95) ;  /* 0x00000000003c0947 */ /* 0x000fea0003800000 */
[----:B------:R-:W1:Y:S01]  /*4b00*/  S2R R2, SR_LANEID ;  /* 0x0000000000027919 */ /* 0x000e620000000000 */
[----:B------:R-:W-:-:S06]  /*4b10*/  ULOP3.LUT UR5, URZ, UR5, URZ, 0x33, !UPT ;  /* 0x00000005ff057292 */ /* 0x000fcc000f8e33ff */
[----:B------:R-:W-:-:S04]  /*4b20*/  IMAD.U32 R0, RZ, RZ, UR5 ;  /* 0x00000005ff007e24 */ /* 0x000fc8000f8e00ff */
[----:B------:R2:W4:Y:S02]  /*4b30*/  REDUX UR7, R0 ;  /* 0x00000000000773c4 */ /* 0x0005240000000000 */
[----:B------:R1:W-:Y:S01]  /*4b40*/  UTCATOMSWS.AND URZ, UR5 ;  /* 0x0000000500ff79e3 */ /* 0x0003e20008000000 */
[----:B--2---:R-:W-:Y:S01]  /*4b50*/  LOP3.LUT R0, RZ, UR4, RZ, 0x33, !PT ;  /* 0x00000004ff007c12 */ /* 0x004fe2000f8e33ff */
[----:B------:R-:W-:Y:S02]  /*4b60*/  VOTEU.ANY UR4, UPT, PT ;  /* 0x0000000000047886 */ /* 0x000fe400038e0100 */
[----:B------:R-:W-:Y:S02]  /*4b70*/  UFLO.U32 UR4, UR4 ;  /* 0x00000004000472bd */ /* 0x000fe400080e0000 */
[----:B------:R-:W2:Y:S04]  /*4b80*/  REDUX UR6, R0 ;  /* 0x00000000000673c4 */ /* 0x000ea80000000000 */
[----:B-1----:R-:W-:-:S02]  /*4b90*/  ISETP.EQ.U32.AND P0, PT, R2, UR4, PT ;  /* 0x0000000402007c0c */ /* 0x002fc4000bf02070 */
[----:B----4-:R-:W-:-:S11]  /*4ba0*/  MOV R2, UR7 ;  /* 0x0000000700027c02 */ /* 0x010fd60008000f00 */
[----:B------:R1:W-:Y:S01]  /*4bb0*/  @P0 ATOMS.AND RZ, [UR8+0x14], R2 ;  /* 0x00001402ffff098c */ /* 0x0003e2000a800008 */
[----:B--2---:R-:W-:-:S05]  /*4bc0*/  IMAD.U32 R0, RZ, RZ, UR6 ;  /* 0x00000006ff007e24 */ /* 0x004fca000f8e00ff */
[----:B------:R1:W-:Y:S01]  /*4bd0*/  @P0 ATOMS.AND RZ, [UR8+0x18], R0 ;  /* 0x00001800ffff098c */ /* 0x0003e2000a800008 */
[----:B------:R-:W-:Y:S05]  /*4be0*/  BRA `(.L_x_96) ;  /* 0x0000000000147947 */ /* 0x000fea0003800000 */
.L_x_95:
[----:B------:R-:W-:Y:S02]  /*4bf0*/  MOV R2, 0x4c10 ;  /* 0x00004c1000027802 */ /* 0x000fe40000000f00 */
[----:B---3-5:R-:W-:Y:S05]  /*4c00*/  CALL.REL.NOINC `($__internal_0_$__cuda_sm10x_tcgen05_guardrail_trap_col_being_dealloced_not_returned_by_alloc) ;  /* 0x0000004800907944 */ /* 0x028fea0003c00000 */
[----:B------:R-:W-:Y:S05]  /*4c10*/  BRA `(.L_x_96) ;  /* 0x0000000000087947 */ /* 0x000fea0003800000 */
.L_x_94:
[----:B------:R-:W-:Y:S02]  /*4c20*/  MOV R2, 0x4c40 ;  /* 0x00004c4000027802 */ /* 0x000fe40000000f00 */
[----:B---3-5:R-:W-:Y:S05]  /*4c30*/  CALL.REL.NOINC `($__internal_2_$__cuda_sm10x_tcgen05_guardrail_trap_unallocated_columns_being_dealloced) ;  /* 0x00000048009c7944 */ /* 0x028fea0003c00000 */
.L_x_96:
[----:B------:R-:W-:Y:S01]  /*4c40*/  NOP ;  /* 0x0000000000007918 */ /* 0x000fe20000000000 */
[----:B------:R-:W-:Y:S05]  /*4c50*/  EXIT ;  /* 0x000000000000794d */ /* 0x000fea0003800000 */
.L_x_78:
[----:B------:R-:W-:-:S09]  /*4c60*/  UISETP.NE.OR UP0, UPT, UR18, 0x3, !UP3 ;  /* 0x000000031200788c */ /* 0x000fd2000df05670 */
[----:B------:R-:W-:Y:S05]  /*4c70*/  BRA.U UP0, `(.L_x_97) ;  /* 0x0000001100247547 */ /* 0x000fea000b800000 */
[----:B------:R-:W2:Y:S01]  /*4c80*/  LDCU.64 UR4, c[0x0][0x888] ;  /* 0x00011100ff0477ac */ /* 0x000ea20008000a00 */
[----:B------:R-:W3:Y:S01]  /*4c90*/  LDC.64 R12, c[0x0][0x348] ;  /* 0x0000d200ff0c7b82 */ /* 0x000ee20000000a00 */
[----:B------:R-:W-:Y:S02]  /*4ca0*/  HFMA2 R9, -RZ, RZ, 0, 0 ;  /* 0x00000000ff097431 */ /* 0x000fe400000001ff */
[----:B------:R-:W-:Y:S01]  /*4cb0*/  IMAD.MOV.U32 R11, RZ, RZ, 0x1 ;  /* 0x00000001ff0b7424 */ /* 0x000fe200078e00ff */
[----:B------:R-:W4:Y:S01]  /*4cc0*/  LDCU UR37, c[0x0][0x370] ;  /* 0x00006e00ff2577ac */ /* 0x000f220008000800 */
[----:B------:R-:W-:Y:S01]  /*4cd0*/  IMAD.MOV.U32 R10, RZ, RZ, RZ ;  /* 0x000000ffff0a7224 */ /* 0x000fe200078e00ff */
[----:B------:R-:W-:Y:S01]  /*4ce0*/  MOV R3, 0x1000 ;  /* 0x0000100000037802 */ /* 0x000fe20000000f00 */
[----:B------:R-:W4:Y:S01]  /*4cf0*/  LDCU.128 UR32, c[0x0][0xb10] ;  /* 0x00016200ff2077ac */ /* 0x000f220008000c00 */
[----:B------:R-:W1:Y:S01]  /*4d00*/  LDCU UR31, c[0x0][0x374] ;  /* 0x00006e80ff1f77ac */ /* 0x000e620008000800 */
[----:B------:R-:W1:Y:S01]  /*4d10*/  LDCU.64 UR28, c[0x0][0x890] ;  /* 0x00011200ff1c77ac */ /* 0x000e620008000a00 */
[----:B--2---:R-:W-:Y:S01]  /*4d20*/  UISETP.NE.U32.AND UP0, UPT, UR4, URZ, UPT ;  /* 0x000000ff0400728c */ /* 0x004fe2000bf05070 */
[----:B------:R-:W2:Y:S01]  /*4d30*/  LDCU UR15, c[0x0][0xb0c] ;  /* 0x00016180ff0f77ac */ /* 0x000ea20008000800 */
[----:B------:R-:W3:Y:S01]  /*4d40*/  LDCU UR41, c[0x0][0xb20] ;  /* 0x00016400ff2977ac */ /* 0x000ee20008000800 */
[----:B------:R-:W3:Y:S01]  /*4d50*/  LDCU UR4, c[0x0][0xb30] ;  /* 0x00016600ff0477ac */ /* 0x000ee20008000800 */
[----:B----4-:R-:W-:-:S02]  /*4d60*/  UIMAD.WIDE.U32 UR6, UR37, UR32, URZ ;  /* 0x00000020250672a5 */ /* 0x010fc4000f8e00ff */
[----:B-1----:R-:W-:Y:S02]  /*4d70*/  UIMAD.WIDE.U32 UR8, UR31, UR35, URZ ;  /* 0x000000231f0872a5 */ /* 0x002fe4000f8e00ff */
[----:B------:R-:W-:Y:S02]  /*4d80*/  UISETP.NE.U32.AND UP6, UPT, UR28, URZ, UPT ;  /* 0x000000ff1c00728c */ /* 0x000fe4000bfc5070 */
[----:B------:R-:W-:Y:S01]  /*4d90*/  UISETP.NE.AND.EX UP5, UPT, UR5, URZ, UPT, UP0 ;  /* 0x000000ff0500728c */ /* 0x000fe2000bfa5300 */
[----:B------:R-:W-:Y:S01]  /*4da0*/  UMOV UR24, 0x400 ;  /* 0x0000040000187882 */ /* 0x000fe20000000000 */
[----:B------:R-:W-:Y:S01]  /*4db0*/  UISETP.NE.AND UP0, UPT, UR42, 0x1, UPT ;  /* 0x000000012a00788c */ /* 0x000fe2000bf05270 */
[----:B------:R-:W-:Y:S01]  /*4dc0*/  UMOV UR6, UR7 ;  /* 0x0000000700067c82 */ /* 0x000fe20008000000 */
[----:B------:R-:W-:Y:S01]  /*4dd0*/  UMOV UR38, UR9 ;  /* 0x0000000900267c82 */ /* 0x000fe20008000000 */
[----:B------:R-:W-:Y:S02]  /*4de0*/  USEL UR40, URZ, 0x1, UP4 ;  /* 0x00000001ff287887 */ /* 0x000fe4000a000000 */
[----:B--2---:R-:W-:Y:S01]  /*4df0*/  UISETP.NE.AND UP0, UPT, UR15, 0x1, UPT ;  /* 0x000000010f00788c */ /* 0x004fe2000bf05270 */
[----:B------:R-:W-:Y:S01]  /*4e00*/  UMOV UR25, URZ ;  /* 0x000000ff00197c82 */ /* 0x000fe20008000000 */
[----:B------:R-:W-:-:S02]  /*4e10*/  UPLOP3.LUT UP4, UPT, UPT, UPT, UPT, 0x40, 0x4 ;  /* 0x000000000004789c */ /* 0x000fc40003f8e870 */
[----:B------:R-:W-:Y:S01]  /*4e20*/  UISETP.GE.AND UP2, UPT, UR42, 0x1, UPT ;  /* 0x000000012a00788c */ /* 0x000fe2000bf46270 */
[----:B------:R-:W1:Y:S01]  /*4e30*/  LDCU.64 UR16, c[0x0][0xb28] ;  /* 0x00016500ff1077ac */ /* 0x000e620008000a00 */
[----:B------:R-:W-:Y:S02]  /*4e40*/  ULEA UR24, UR54, UR24, 0x18 ;  /* 0x0000001836187291 */ /* 0x000fe4000f8ec0ff */
[----:B------:R-:W-:Y:S02]  /*4e50*/  UISETP.NE.AND.EX UP6, UPT, UR29, URZ, UPT, UP6 ;  /* 0x000000ff1d00728c */ /* 0x000fe4000bfc5360 */
[----:B------:R-:W-:Y:S02]  /*4e60*/  USHF.R.U32.HI UR39, URZ, UR33, UR6 ;  /* 0x00000021ff277299 */ /* 0x000fe40008011606 */
[----:B---3--:R-:W-:Y:S02]  /*4e70*/  USHF.R.U32.HI UR38, URZ, UR41, UR38 ;  /* 0x00000029ff267299 */ /* 0x008fe40008011626 */
[----:B------:R-:W-:-:S02]  /*4e80*/  UISETP.NE.AND UP0, UPT, UR34, 0x1, UPT ;  /* 0x000000012200788c */ /* 0x000fc4000bf05270 */
[----:B------:R-:W-:-:S11]  /*4e90*/  UISETP.NE.AND UP3, UPT, UR4, 0x1, UPT ;  /* 0x000000010400788c */ /* 0x000fd6000bf65270 */
.L_x_106:
[C---:B------:R-:W-:Y:S02]  /*4ea0*/  LEA R8, R10.reuse, UR24, 0x3 ;  /* 0x000000180a087c11 */ /* 0x040fe4000f8e18ff */
[----:B------:R-:W-:Y:S02]  /*4eb0*/  SHF.L.U32 R0, R9, 0x1f, RZ ;  /* 0x0000001f09007819 */ /* 0x000fe400000006ff */
[----:B------:R-:W-:Y:S02]  /*4ec0*/  LEA R4, R10, UR24, 0x4 ;  /* 0x000000180a047c11 */ /* 0x000fe4000f8e20ff */
[----:B--2---:R-:W2:Y:S02]  /*4ed0*/  SYNCS.PHASECHK.TRANS64.TRYWAIT P0, [R8+URZ+0x1e0], R0 ;  /* 0x0001e000080075a7 */ /* 0x004ea400080011ff */
[----:B--2---:R-:W-:Y:S05]  /*4ee0*/  @!P0 BRA `(.L_x_98) ;  /* 0x0000004000fc8947 */ /* 0x004fea0003800000 */
.L_x_216:
[----:B------:R-:W3:Y:S01]  /*4ef0*/  LDS.128 R4, [R4+0x270] ;  /* 0x0002700004047984 */ /* 0x000ee20000000c00 */
[----:B------:R-:W-:Y:S01]  /*4f00*/  UISETP.GE.AND UP0, UPT, UR42, 0x1, UPT ;  /* 0x000000012a00788c */ /* 0x000fe2000bf06270 */
[----:B------:R-:W-:Y:S01]  /*4f10*/  @!PT LDS RZ, [RZ] ;  /* 0x00000000fffff984 */ /* 0x000fe20000000800 */
[----:B------:R-:W-:Y:S01]  /*4f20*/  @!PT LDS RZ, [RZ] ;  /* 0x00000000fffff984 */ /* 0x000fe20000000800 */
[----:B------:R-:W-:Y:S01]  /*4f30*/  @!PT LDS RZ, [RZ] ;  /* 0x00000000fffff984 */ /* 0x000fe20000000800 */
[----:B------:R-:W-:Y:S01]  /*4f40*/  @!PT LDS RZ, [RZ] ;  /* 0x00000000fffff984 */ /* 0x000fe20000000800 */
[----:B------:R4:W-:Y:S06]  /*4f50*/  MEMBAR.ALL.CTA ;  /* 0x0000000000007992 */ /* 0x0009ec0000008000 */
[----:B----4-:R-:W4:Y:S01]  /*4f60*/  FENCE.VIEW.ASYNC.S ;  /* 0x00000000000073c6 */ /* 0x010f220000000000 */
[----:B---3--:R-:W-:Y:S11]  /*4f70*/  LOP3.LUT P0, RZ, R6, 0x1, RZ, 0xc0, !PT ;  /* 0x0000000106ff7812 */ /* 0x008ff6000780c0ff */
[----:B------:R-:W-:Y:S02]  /*4f80*/  @!UPT UIADD3 URZ, UPT, UPT, URZ, URZ, URZ ;  /* 0x000000fffffff290 */ /* 0x000fe4000fffe0ff */
[----:B----4-:R-:W-:Y:S01]  /*4f90*/  VOTEU.ANY UP2, P0 ;  /* 0x0000000000ff7886 */ /* 0x010fe20000040100 */
[----:B------:R-:W-:Y:S11]  /*4fa0*/  PLOP3.LUT P0, PT, PT, PT, UP2, 0x80, 0x8 ;  /* 0x000000000008781c */ /* 0x000ff60003f0f028 */
[----:B------:R-:W-:Y:S02]  /*4fb0*/  @!UPT UIADD3 URZ, UPT, UPT, URZ, URZ, URZ ;  /* 0x000000fffffff290 */ /* 0x000fe4000fffe0ff */
[----:B--2---:R-:W-:Y:S02]  /*4fc0*/  @P0 SHF.R.U32.HI R0, RZ, 0x10, R5 ;  /* 0x00000010ff000819 */ /* 0x004fe40000011605 */
[----:B------:R-:W-:Y:S02]  /*4fd0*/  @P0 MOV R2, R4 ;  /* 0x0000000400020202 */ /* 0x000fe40000000f00 */
[----:B------:R-:W-:Y:S01]  /*4fe0*/  @P0 R2UR UR4, R0 ;  /* 0x00000000000402ca */ /* 0x000fe200000e0000 */
[----:B------:R-:W-:Y:S01]  /*4ff0*/  VIADD R0, R8, 0x1f0 ;  /* 0x000001f008007836 */ /* 0x000fe20000000000 */
[----:B------:R-:W-:Y:S02]  /*5000*/  @P0 LOP3.LUT R4, R5, 0xffff, RZ, 0xc0, !PT ;  /* 0x0000ffff05040812 */ /* 0x000fe400078ec0ff */
[----:B------:R-:W-:Y:S02]  /*5010*/  @P0 R2UR UR6, R2 ;  /* 0x00000000020602ca */ /* 0x000fe400000e0000 */
[----:B------:R-:W-:Y:S02]  /*5020*/  PRMT R0, RZ, 0x654, R0 ;  /* 0x00000654ff007816 */ /* 0x000fe40000000000 */
[----:B------:R-:W-:Y:S02]  /*5030*/  @P0 R2UR UR5, R4 ;  /* 0x00000000040502ca */ /* 0x000fe400000e0000 */
[----:B------:R2:W-:Y:S03]  /*5040*/  SYNCS.ARRIVE.TRANS64.RED.A1T0 RZ, [R0+URZ], RZ ;  /* 0x000000ff00ff79a7 */ /* 0x0005e600081004ff */
[----:B------:R-:W-:Y:S04]  /*5050*/  @UP2 UMOV UR27, UR4 ;  /* 0x00000004001b2c82 */ /* 0x000fe80008000000 */
[----:B------:R-:W-:Y:S04]  /*5060*/  @UP2 UMOV UR14, UR6 ;  /* 0x00000006000e2c82 */ /* 0x000fe80008000000 */
[----:B------:R-:W-:Y:S01]  /*5070*/  @UP2 UMOV UR13, UR5 ;  /* 0x00000005000d2c82 */ /* 0x000fe20008000000 */
[----:B------:R-:W-:Y:S05]  /*5080*/  BRA.U !UP0, `(.L_x_99) ;  /* 0x0000000108c07547 */ /* 0x000fea000b800000 */
[----:B------:R-:W-:Y:S02]  /*5090*/  UIMAD.WIDE.U32 UR8, UR13, UR35, URZ ;  /* 0x000000230d0872a5 */ /* 0x000fe4000f8e00ff */
[----:B------:R-:W-:Y:S02]  /*50a0*/  UP2UR UR12, UPR, URZ, 0x4 ;  /* 0x00000004ff0c7883 */ /* 0x000fe40008000000 */
[----:B------:R-:W-:Y:S02]  /*50b0*/  UISETP.NE.AND UP2, UPT, UR34, 0x1, UPT ;  /* 0x000000012200788c */ /* 0x000fe4000bf45270 */
[----:B------:R-:W-:Y:S02]  /*50c0*/  UIMAD.WIDE.U32 UR10, UR14, UR32, URZ ;  /* 0x000000200e0a72a5 */ /* 0x000fe4000f8e00ff */
[----:B------:R-:W-:Y:S02]  /*50d0*/  USEL UR4, UR31, UR38, !UP2 ;  /* 0x000000261f047287 */ /* 0x000fe4000d000000 */
[----:B------:R-:W-:Y:S02]  /*50e0*/  UISETP.NE.AND UP0, UPT, UR15, 0x1, UPT ;  /* 0x000000010f00788c */ /* 0x000fe4000bf05270 */
[----:B------:R-:W-:Y:S02]  /*50f0*/  UP2UR UR22, UPR, URZ, 0x2 ;  /* 0x00000002ff167883 */ /* 0x000fe40008000000 */
[----:B------:R-:W-:Y:S02]  /*5100*/  UISETP.NE.AND UP1, UPT, UR42, 0x1, UPT ;  /* 0x000000012a00788c */ /* 0x000fe4000bf25270 */
[----:B-1----:R-:W-:Y:S02]  /*5110*/  UIMAD.WIDE.U32 UR18, UR4, UR16, URZ ;  /* 0x00000010041272a5 */ /* 0x002fe4000f8e00ff */
[----:B------:R-:W-:Y:S01]  /*5120*/  USEL UR7, UR37, UR39, !UP0 ;  /* 0x0000002725077287 */ /* 0x000fe2000c000000 */
[----:B------:R-:W-:Y:S02]  /*5130*/  UMOV UR5, UR9 ;  /* 0x0000000900057c82 */ /* 0x000fe40008000000 */
[----:B------:R-:W-:Y:S02]  /*5140*/  USHF.R.U32.HI UR6, URZ, UR41, UR5 ;  /* 0x00000029ff067299 */ /* 0x000fe40008011605 */
[----:B------:R-:W-:Y:S02]  /*5150*/  UIMAD.WIDE.U32 UR20, UR7, UR16, URZ ;  /* 0x00000010071472a5 */ /* 0x000fe4000f8e00ff */
[----:B------:R-:W-:Y:S02]  /*5160*/  USEL UR6, UR13, UR6, !UP2 ;  /* 0x000000060d067287 */ /* 0x000fe4000d000000 */
[----:B------:R-:W-:Y:S01]  /*5170*/  UISETP.NE.AND UP2, UPT, UR12, URZ, UPT ;  /* 0x000000ff0c00728c */ /* 0x000fe2000bf45270 */
[----:B------:R-:W-:Y:S01]  /*5180*/  UMOV UR5, UR11 ;  /* 0x0000000b00057c82 */ /* 0x000fe20008000000 */
[----:B------:R-:W-:Y:S02]  /*5190*/  UIMAD.WIDE.U32 UR10, UR6, UR16, URZ ;  /* 0x00000010060a72a5 */ /* 0x000fe4000f8e00ff */
[----:B------:R-:W-:Y:S03]  /*51a0*/  USHF.R.U32.HI UR8, URZ, UR33, UR5 ;  /* 0x00000021ff087299 */ /* 0x000fe60008011605 */
[----:B------:R-:W-:Y:S02]  /*51b0*/  UMOV UR5, UR19 ;  /* 0x0000001300057c82 */ /* 0x000fe40008000000 */
[----:B------:R-:W-:Y:S03]  /*51c0*/  @UP1 USHF.R.U32.HI UR4, URZ, UR17, UR5 ;  /* 0x00000011ff041299 */ /* 0x000fe60008011605 */
[----:B------:R-:W-:Y:S01]  /*51d0*/  UMOV UR5, UR21 ;  /* 0x0000001500057c82 */ /* 0x000fe20008000000 */
[----:B------:R-:W-:Y:S02]  /*51e0*/  UIMAD UR4, UR42, UR4, URZ ;  /* 0x000000042a0472a4 */ /* 0x000fe4000f8e02ff */
[----:B------:R-:W-:Y:S02]  /*51f0*/  @UP1 USHF.R.U32.HI UR7, URZ, UR17, UR5 ;  /* 0x00000011ff071299 */ /* 0x000fe40008011605 */
[----:B------:R-:W-:Y:S02]  /*5200*/  USEL UR5, UR14, UR8, !UP0 ;  /* 0x000000080e057287 */ /* 0x000fe4000c000000 */
[----:B------:R-:W-:Y:S02]  /*5210*/  UIMAD UR8, UR42, UR7, URZ ;  /* 0x000000072a0872a4 */ /* 0x000fe4000f8e02ff */
[----:B------:R-:W-:Y:S03]  /*5220*/  UISETP.GE.AND UP0, UPT, UR6, UR4, UPT ;  /* 0x000000040600728c */ /* 0x000fe6000bf06270 */
[----:B------:R-:W-:Y:S01]  /*5230*/  UMOV UR4, UR11 ;  /* 0x0000000b00047c82 */ /* 0x000fe20008000000 */
[----:B------:R-:W-:Y:S02]  /*5240*/  UISETP.GE.OR UP0, UPT, UR5, UR8, UP0 ;  /* 0x000000080500728c */ /* 0x000fe40008706670 */
[----:B------:R-:W-:Y:S02]  /*5250*/  USHF.R.U32.HI UR4, URZ, UR17, UR4 ;  /* 0x00000011ff047299 */ /* 0x000fe40008011604 */
[----:B------:R-:W-:Y:S02]  /*5260*/  UIMAD.WIDE.U32 UR8, UR5, UR16, URZ ;  /* 0x00000010050872a5 */ /* 0x000fe4000f8e00ff */
[----:B------:R-:W-:Y:S04]  /*5270*/  USEL UR10, UR6, UR4, !UP1 ;  /* 0x00000004060a7287 */ /* 0x000fe8000c800000 */
[----:B------:R-:W-:Y:S01]  /*5280*/  UIADD3 UR11, UPT, UPT, -UR10, URZ, URZ ;  /* 0x000000ff0a0b7290 */ /* 0x000fe2000fffe1ff */
[----:B------:R-:W-:Y:S02]  /*5290*/  @!UP0 UMOV UR4, UR9 ;  /* 0x0000000900048c82 */ /* 0x000fe40008000000 */
[----:B------:R-:W-:Y:S02]  /*52a0*/  @!UP0 USHF.R.U32.HI UR4, URZ, UR17, UR4 ;  /* 0x00000011ff048299 */ /* 0x000fe40008011604 */
[----:B------:R-:W-:Y:S02]  /*52b0*/  UIMAD UR8, UR42, UR11, UR6 ;  /* 0x0000000b2a0872a4 */ /* 0x000fe4000f8e0206 */
[----:B------:R-:W-:Y:S02]  /*52c0*/  @!UP0 USEL UR4, UR5, UR4, !UP1 ;  /* 0x0000000405048287 */ /* 0x000fe4000c800000 */
[----:B------:R-:W-:Y:S02]  /*52d0*/  UISETP.NE.AND UP1, UPT, UR22, URZ, UPT ;  /* 0x000000ff1600728c */ /* 0x000fe4000bf25270 */
[----:B------:R-:W-:Y:S02]  /*52e0*/  @!UP0 UIMAD UR8, UR7, UR8, UR4 ;  /* 0x00000008070882a4 */ /* 0x000fe4000f8e0204 */
[----:B------:R-:W-:Y:S02]  /*52f0*/  @!UP0 UIADD3 UR9, UPT, UPT, UR10, -UR4, URZ ;  /* 0x800000040a098290 */ /* 0x000fe4000fffe0ff */
[----:B------:R-:W-:Y:S02]  /*5300*/  UIADD3 UR4, UPT, UPT, -UR5, URZ, URZ ;  /* 0x000000ff05047290 */ /* 0x000fe4000fffe1ff */
[----:B------:R-:W-:Y:S02]  /*5310*/  UIADD3 UR7, UPT, UPT, -UR6, URZ, URZ ;  /* 0x000000ff06077290 */ /* 0x000fe4000fffe1ff */
[----:B------:R-:W-:Y:S02]  /*5320*/  @!UP0 UIMAD UR6, UR9, UR42, UR5 ;  /* 0x0000002a090682a4 */ /* 0x000fe4000f8e0205 */
[----:B------:R-:W-:Y:S02]  /*5330*/  UIMAD UR14, UR15, UR4, UR14 ;  /* 0x000000040f0e72a4 */ /* 0x000fe4000f8e020e */
[----:B------:R-:W-:Y:S01]  /*5340*/  UIMAD UR13, UR34, UR7, UR13 ;  /* 0x00000007220d72a4 */ /* 0x000fe2000f8e020d */
[----:B------:R-:W-:Y:S02]  /*5350*/  @!UP0 UMOV UR5, UR8 ;  /* 0x0000000800058c82 */ /* 0x000fe40008000000 */
[----:B------:R-:W-:Y:S02]  /*5360*/  UIMAD UR14, UR5, UR15, UR14 ;  /* 0x0000000f050e72a4 */ /* 0x000fe4000f8e020e */
[----:B------:R-:W-:Y:S11]  /*5370*/  UIMAD UR13, UR6, UR34, UR13 ;  /* 0x00000022060d72a4 */ /* 0x000ff6000f8e020d */
[----:B------:R-:W-:Y:S01]  /*5380*/  @!UPT UIADD3 URZ, UPT, UPT, URZ, URZ, URZ ;  /* 0x000000fffffff290 */ /* 0x000fe2000fffe0ff */
.L_x_99:
[----:B------:R-:W3:Y:S01]  /*5390*/  @!UP3 LDCU.128 UR20, c[0x0][0xb10] ;  /* 0x00016200ff14b7ac */ /* 0x000ee20008000c00 */
[----:B------:R-:W-:Y:S04]  /*53a0*/  ISETP.NE.U32.AND P0, PT, RZ, UR28, PT ;  /* 0x0000001cff007c0c */ /* 0x000fe8000bf05070 */
[----:B------:R-:W-:Y:S01]  /*53b0*/  ISETP.NE.AND.EX P0, PT, RZ, UR29, PT, P0 ;  /* 0x0000001dff007c0c */ /* 0x000fe2000bf05300 */
[----:B------:R-:W4:Y:S01]  /*53c0*/  @!UP3 LDCU UR5, c[0x0][0xb0c] ;  /* 0x00016180ff05b7ac */ /* 0x000f220008000800 */
[----:B------:R-:W-:Y:S02]  /*53d0*/  USHF.L.U32 UR11, UR26, 0x6, URZ ;  /* 0x000000061a0b7899 */ /* 0x000fe400080006ff */
[----:B------:R-:W-:Y:S02]  /*53e0*/  USHF.L.U32 UR10, UR30, 0x6, URZ ;  /* 0x000000061e0a7899 */ /* 0x000fe400080006ff */
[----:B---3--:R-:W-:Y:S07]  /*53f0*/  UIMAD.WIDE.U32 UR6, UR14, UR20, URZ ;  /* 0x000000140e0672a5 */ /* 0x008fee000f8e00ff */
[----:B------:R-:W-:Y:S01]  /*5400*/  @!UP3 UMOV UR4, UR7 ;  /* 0x000000070004bc82 */ /* 0x000fe20008000000 */
[----:B----4-:R-:W-:Y:S02]  /*5410*/  @!UP3 UISETP.NE.AND UP0, UPT, UR5, 0x1, UPT ;  /* 0x000000010500b88c */ /* 0x010fe4000bf05270 */
[----:B------:R-:W-:Y:S02]  /*5420*/  @!UP3 USHF.R.U32.HI UR4, URZ, UR21, UR4 ;  /* 0x00000015ff04b299 */ /* 0x000fe40008011604 */
[----:B------:R-:W-:Y:S02]  /*5430*/  UIMAD.WIDE.U32 UR6, UR13, UR23, URZ ;  /* 0x000000170d0672a5 */ /* 0x000fe4000f8e00ff */
[----:B------:R-:W-:Y:S02]  /*5440*/  @!UP3 USEL UR8, UR14, UR4, !UP0 ;  /* 0x000000040e08b287 */ /* 0x000fe4000c000000 */
[----:B------:R-:W-:Y:S03]  /*5450*/  @!UP3 UISETP.NE.AND UP0, UPT, UR22, 0x1, UPT ;  /* 0x000000011600b88c */ /* 0x000fe6000bf05270 */
[----:B------:R-:W-:Y:S02]  /*5460*/  @!UP3 UMOV UR6, UR7 ;  /* 0x000000070006bc82 */ /* 0x000fe40008000000 */
[----:B------:R-:W3:Y:S02]  /*5470*/  @!UP3 LDCU UR4, c[0x0][0xb20] ;  /* 0x00016400ff04b7ac */ /* 0x000ee40008000800 */
[----:B---3--:R-:W-:Y:S04]  /*5480*/  @!UP3 USHF.R.U32.HI UR6, URZ, UR4, UR6 ;  /* 0x00000004ff06b299 */ /* 0x008fe80008011606 */
[----:B------:R-:W-:Y:S04]  /*5490*/  @!UP3 USEL UR6, UR13, UR6, !UP0 ;  /* 0x000000060d06b287 */ /* 0x000fe8000c000000 */
[----:B------:R-:W-:Y:S02]  /*54a0*/  @!UP3 UIADD3 UR4, UPT, UPT, -UR8, UR6, URZ ;  /* 0x000000060804b290 */ /* 0x000fe4000fffe1ff */
[----:B------:R-:W-:Y:S02]  /*54b0*/  @!UP3 UIADD3 UR6, UPT, UPT, UR8, -UR6, URZ ;  /* 0x800000060806b290 */ /* 0x000fe4000fffe0ff */
[----:B------:R-:W-:Y:S02]  /*54c0*/  @!UP3 UIMAD UR14, UR4, UR5, UR14 ;  /* 0x00000005040eb2a4 */ /* 0x000fe4000f8e020e */
[----:B------:R-:W-:Y:S01]  /*54d0*/  @!UP3 UIMAD UR13, UR6, UR22, UR13 ;  /* 0x00000016060db2a4 */ /* 0x000fe2000f8e020d */
[----:B------:R-:W-:Y:S11]  /*54e0*/  BRA.U UP4, `(.L_x_100) ;  /* 0x0000000104107547 */ /* 0x000ff6000b800000 */
[----:B------:R-:W-:Y:S04]  /*54f0*/  MOV R2, UR40 ;  /* 0x0000002800027c02 */ /* 0x000fe80008000f00 */
[----:B------:R-:W-:Y:S04]  /*5500*/  SHF.L.U32 R2, R2, 0x1f, RZ ;  /* 0x0000001f02027819 */ /* 0x000fe800000006ff */
[----:B------:R-:W3:Y:S02]  /*5510*/  SYNCS.PHASECHK.TRANS64.TRYWAIT P1, [UR24+0x1d8], R2 ;  /* 0x0001d802ff0075a7 */ /* 0x000ee40008021118 */
[----:B---3--:R-:W-:Y:S05]  /*5520*/  @!P1 BRA `(.L_x_101) ;  /* 0x0000003c00809947 */ /* 0x008fea0003800000 */
.L_x_100:
[----:B------:R-:W-:Y:S05]  /*5530*/  BRA.U !UP6, `(.L_x_102) ;  /* 0x000000010e387547 */ /* 0x000fea000b800000 */
[----:B------:R-:W-:Y:S01]  /*5540*/  UPLOP3.LUT UP1, UPT, UPT, UPT, UP5, 0x80, 0x8 ;  /* 0x000000000008789c */ /* 0x000fe20003f2f050 */
[----:B--2---:R-:W-:Y:S01]  /*5550*/  HFMA2 R0, -RZ, RZ, 0, 5.9604644775390625e-08 ;  /* 0x00000001ff007431 */ /* 0x004fe200000001ff */
[----:B------:R-:W2:Y:S01]  /*5560*/  LDCU.64 UR8, c[0x0][0x358] ;  /* 0x00006b00ff0877ac */ /* 0x000ea20008000a00 */
[----:B------:R-:W-:Y:S03]  /*5570*/  IMAD.MOV.U32 R45, RZ, RZ, 0x1 ;  /* 0x00000001ff2d7424 */ /* 0x000fe600078e00ff */
[----:B------:R-:W-:Y:S05]  /*5580*/  PLOP3.LUT P1, PT, PT, PT, UP1, 0x80, 0x8 ;  /* 0x000000000008781c */ /* 0x000fea0003f2f018 */
[----:B------:R-:W3:Y:S01]  /*5590*/  @UP1 LDCU.64 UR4, c[0x0][0x888] ;  /* 0x00011100ff0417ac */ /* 0x000ee20008000a00 */
[----:B------:R-:W-:Y:S07]  /*55a0*/  @UP1 UIMAD UR6, UR36, UR28, URZ ;  /* 0x0000001c240612a4 */ /* 0x000fee000f8e02ff */
[----:B------:R-:W-:Y:S01]  /*55b0*/  @!P1 PRMT R45, R0, 0x7610, R45 ;  /* 0x00007610002d9816 */ /* 0x000fe2000000002d */
[----:B---3--:R-:W-:Y:S06]  /*55c0*/  @UP1 UIMAD.WIDE UR4, UR6, 0x4, UR4 ;  /* 0x00000004060418a5 */ /* 0x008fec000f8e0204 */
[----:B-----5:R-:W-:Y:S01]  /*55d0*/  IMAD.U32 R26, RZ, RZ, UR4 ;  /* 0x00000004ff1a7e24 */ /* 0x020fe2000f8e00ff */
[----:B------:R-:W-:Y:S04]  /*55e0*/  MOV R27, UR5 ;  /* 0x00000005001b7c02 */ /* 0x000fe80008000f00 */
[----:B------:R-:W3:Y:S01]  /*55f0*/  @!UP1 LDCU UR4, c[0x0][0x880] ;  /* 0x00011000ff0497ac */ /* 0x000ee20008000800 */
[----:B--2---:R4:W5:Y:S02]  /*5600*/  @P1 LDG.E R26, desc[UR8][R26.64] ;  /* 0x000000081a1a1981 */ /* 0x004964000c1e1900 */
[----:B---34-:R-:W-:Y:S07]  /*5610*/  @!P1 IMAD.U32 R26, RZ, RZ, UR4 ;  /* 0x00000004ff1a9e24 */ /* 0x018fee000f8e00ff */
.L_x_102:
[----:B-----5:R-:W-:Y:S01]  /*5620*/  @!P0 FSETP.EQ.AND P2, PT, R26, RZ, PT ;  /* 0x000000ff1a00820b */ /* 0x020fe20003f42000 */
[----:B------:R-:W-:Y:S01]  /*5630*/  @!UPT UIADD3 URZ, UPT, UPT, URZ, URZ, URZ ;  /* 0x000000fffffff290 */ /* 0x000fe2000fffe0ff */
[----:B------:R-:W-:Y:S11]  /*5640*/  @!P0 BRA `(.L_x_103) ;  /* 0x0000000000148947 */ /* 0x000ff60003800000 */
[----:B------:R-:W-:Y:S02]  /*5650*/  LOP3.LUT P0, RZ, R45, 0xff, RZ, 0xc0, !PT ;  /* 0x000000ff2dff7812 */ /* 0x000fe4000780c0ff */
[----:B------:R-:W-:Y:S04]  /*5660*/  PLOP3.LUT P2, PT, PT, PT, UP1, 0x80, 0x8 ;  /* 0x000000000008781c */ /* 0x000fe80003f4f018 */
[----:B------:R-:W-:Y:S07]  /*5670*/  PLOP3.LUT P2, PT, P2, PT, PT, 0x8, 0x80 ;  /* 0x000000000080781c */ /* 0x000fee000174e170 */
[----:B------:R-:W-:Y:S11]  /*5680*/  @P0 FSETP.EQ.AND P2, PT, R26, RZ, PT ;  /* 0x000000ff1a00020b */ /* 0x000ff60003f42000 */
[----:B------:R-:W-:Y:S02]  /*5690*/  @!UPT UIADD3 URZ, UPT, UPT, URZ, URZ, URZ ;  /* 0x000000fffffff290 */ /* 0x000fe4000fffe0ff */
.L_x_103:
[----:B------:R-:W-:Y:S01]  /*56a0*/  ULEA UR4, UR25, UR24, 0x3 ;  /* 0x0000001819047291 */ /* 0x000fe2000f8e18ff */
[----:B--2---:R-:W-:Y:S02]  /*56b0*/  SHF.L.U32 R2, R11, 0x1f, RZ ;  /* 0x0000001f0b027819 */ /* 0x004fe400000006ff */
[----:B------:R-:W-:Y:S04]  /*56c0*/  ELECT P1, URZ, PT ;  /* 0x0000000000ff782f */ /* 0x000fe80003820000 */
[----:B------:R-:W-:Y:S02]  /*56d0*/  PLOP3.LUT P1, PT, P2, P1, PT, 0xf2, 0x2f ;  /* 0x00000000002f781c */ /* 0x000fe40001723e72 */
[----:B------:R-:W2:Y:S02]  /*56e0*/  SYNCS.PHASECHK.TRANS64.TRYWAIT P0, [UR4+0x1b8], R2 ;  /* 0x0001b802ff0075a7 */ /* 0x000ea40008001104 */
[----:B--2---:R-:W-:Y:S09]  /*56f0*/  @!P0 BRA `(.L_x_104) ;  /* 0x0000003c00248947 */ /* 0x004ff20003800000 */
.L_x_219:
[----:B------:R-:W-:Y:S01]  /*5700*/  VOTEU.ALL UP0, P1 ;  /* 0x0000000000ff7886 */ /* 0x000fe20000800000 */
[----:B--2---:R-:W-:Y:S01]  /*5710*/  @!P1 IADD3 R2, P0, PT, R12, 0x580, RZ ;  /* 0x000005800c029810 */ /* 0x004fe20007f1e0ff */
[----:B------:R-:W-:Y:S01]  /*5720*/  UIADD3 UR9, UPT, UPT, UR4, 0x1a0, URZ ;  /* 0x000001a004097890 */ /* 0x000fe2000fffe0ff */
[----:B------:R-:W-:Y:S01]  /*5730*/  VIADD R10, R10, 0x1 ;  /* 0x000000010a0a7836 */ /* 0x000fe20000000000 */
[----:B------:R-:W-:Y:S01]  /*5740*/  UMOV UR22, 0x0 ;  /* 0x0000000000167882 */ /* 0x000fe20000000000 */
[----:B------:R-:W-:Y:S01]  /*5750*/  @!UP0 ULEA UR5, UR25, UR24, 0xc ;  /* 0x0000001819058291 */ /* 0x000fe2000f8e60ff */
[----:B------:R-:W-:Y:S01]  /*5760*/  @!P1 IMAD.X R0, RZ, RZ, R13, P0 ;  /* 0x000000ffff009224 */ /* 0x000fe200000e060d */
[----:B------:R-:W-:Y:S01]  /*5770*/  @!P1 R2UR UR7, R2 ;  /* 0x00000000020792ca */ /* 0x000fe200000e0000 */
[----:B------:R-:W-:Y:S01]  /*5780*/  @!P1 IMAD.MOV.U32 R2, RZ, RZ, 0x1000 ;  /* 0x00001000ff029424 */ /* 0x000fe200078e00ff */
[----:B------:R-:W-:Y:S02]  /*5790*/  @!UP0 UIADD3 UR8, UPT, UPT, UR5, 0x400, URZ ;  /* 0x0000040005088890 */ /* 0x000fe4000fffe0ff */
[----:B------:R-:W-:Y:S01]  /*57a0*/  UIADD3 UR5, UPT, UPT, UR25, 0x1, URZ ;  /* 0x0000000119057890 */ /* 0x000fe2000fffe0ff */
[----:B------:R-:W-:Y:S01]  /*57b0*/  UMOV UR23, 0x10000000 ;  /* 0x1000000000177882 */ /* 0x000fe20000000000 */
[----:B------:R-:W-:Y:S02]  /*57c0*/  UMOV UR12, UR36 ;  /* 0x00000024000c7c82 */ /* 0x000fe40008000000 */
[----:B------:R-:W-:Y:S04]  /*57d0*/  UISETP.NE.AND UP0, UPT, UR5, 0x3, UPT ;  /* 0x000000030500788c */ /* 0x000fe8000bf05270 */
[----:B------:R-:W-:Y:S01]  /*57e0*/  USEL UR6, UR5, URZ, UP0 ;  /* 0x000000ff05067287 */ /* 0x000fe20008000000 */
[----:B------:R-:W-:Y:S01]  /*57f0*/  @!P1 R2UR UR5, R0 ;  /* 0x00000000000592ca */ /* 0x000fe200000e0000 */
[----:B------:R-:W-:Y:S01]  /*5800*/  IMAD.U32 R4, RZ, RZ, UR7 ;  /* 0x00000007ff047e24 */ /* 0x000fe2000f8e00ff */
[----:B------:R-:W-:Y:S02]  /*5810*/  USEL UR20, URZ, 0x1, UP0 ;  /* 0x00000001ff147887 */ /* 0x000fe40008000000 */
[----:B------:R-:W-:Y:S01]  /*5820*/  VOTEU.ALL UP0, P1 ;  /* 0x0000000000ff7886 */ /* 0x000fe20000800000 */
[----:B------:R-:W-:Y:S01]  /*5830*/  UPRMT UR7, UR54, 0x654, UR9 ;  /* 0x0000065436077896 */ /* 0x000fe20008000009 */
[----:B------:R-:W-:Y:S02]  /*5840*/  @!P1 R2UR UR18, R4 ;  /* 0x00000000041292ca */ /* 0x000fe400000e0000 */
[----:B------:R-:W-:Y:S04]  /*5850*/  LOP3.LUT R11, R11, UR20, RZ, 0x3c, !PT ;  /* 0x000000140b0b7c12 */ /* 0x000fe8000f8e3cff */
[----:B------:R-:W-:Y:S01]  /*5860*/  SHF.L.U32 R0, R11, 0x1f, RZ ;  /* 0x0000001f0b007819 */ /* 0x000fe200000006ff */
[----:B------:R-:W-:Y:S01]  /*5870*/  IMAD.U32 R5, RZ, RZ, UR5 ;  /* 0x00000005ff057e24 */ /* 0x000fe2000f8e00ff */
[----:B------:R-:W-:Y:S04]  /*5880*/  ULEA UR5, UR6, UR24, 0x3 ;  /* 0x0000001806057291 */ /* 0x000fe8000f8e18ff */
[----:B------:R-:W-:Y:S11]  /*5890*/  @!P1 R2UR UR19, R5 ;  /* 0x00000000051392ca */ /* 0x000ff600000e0000 */
[----:B------:R-:W-:Y:S02]  /*58a0*/  @!UPT UIADD3 URZ, UPT, UPT, URZ, URZ, URZ ;  /* 0x000000fffffff290 */ /* 0x000fe4000fffe0ff */
[----:B------:R2:W-:Y:S01]  /*58b0*/  @!UP0 UTMALDG.3D [UR8], [UR18], desc[UR22] ;  /* 0x00001608120085b4 */ /* 0x0005e20008011000 */
[----:B------:R2:W-:Y:S01]  /*58c0*/  @!P1 SYNCS.ARRIVE.TRANS64.RED.A0TR RZ, [UR4+0x1a0], R2 ;  /* 0x0001a002ffff99a7 */ /* 0x0005e20008300404 */
[----:B------:R-:W-:Y:S01]  /*58d0*/  SYNCS.ARRIVE.TRANS64.RED.A1T0 RZ, [UR7], RZ ;  /* 0x000000ffffff79a7 */ /* 0x000fe20008100407 */
[----:B------:R-:W3:Y:S02]  /*58e0*/  SYNCS.PHASECHK.TRANS64.TRYWAIT P0, [UR5+0x1b8], R0 ;  /* 0x0001b800ff0075a7 */ /* 0x000ee40008001105 */
[----:B--23--:R-:W-:Y:S05]  /*58f0*/  @!P0 BRA `(.L_x_105) ;  /* 0x0000003800bc8947 */ /* 0x00cfea0003800000 */
.L_x_221:
[----:B------:R-:W-:Y:S01]  /*5900*/  UIADD3 UR9, UPT, UPT, UR5, 0x1a0, URZ ;  /* 0x000001a005097890 */ /* 0x000fe2000fffe0ff */
[----:B--2---:R-:W-:Y:S01]  /*5910*/  @!P1 IADD3 R2, P0, PT, R12, 0x580, RZ ;  /* 0x000005800c029810 */ /* 0x004fe20007f1e0ff */
[----:B------:R-:W-:Y:S01]  /*5920*/  UPLOP3.LUT UP4, UPT, UPT, UPT, UPT, 0x80, 0x8 ;  /* 0x000000000008789c */ /* 0x000fe20003f8f070 */
[----:B------:R-:W-:Y:S01]  /*5930*/  R2UR UR22, R47 ;  /* 0x000000002f1672ca */ /* 0x000fe200000e0000 */
[----:B------:R-:W-:Y:S01]  /*5940*/  UMOV UR20, 0x0 ;  /* 0x0000000000147882 */ /* 0x000fe20000000000 */
[----:B------:R-:W-:Y:S01]  /*5950*/  UMOV UR21, 0x10000000 ;  /* 0x1000000000157882 */ /* 0x000fe20000000000 */
[----:B------:R-:W-:Y:S01]  /*5960*/  UMOV UR12, UR36 ;  /* 0x00000024000c7c82 */ /* 0x000fe20008000000 */
[----:B------:R-:W-:Y:S01]  /*5970*/  VOTEU.ALL UP0, P1 ;  /* 0x0000000000ff7886 */ /* 0x000fe20000800000 */
[----:B------:R-:W-:Y:S01]  /*5980*/  @!P1 IMAD.X R0, RZ, RZ, R13, P0 ;  /* 0x000000ffff009224 */ /* 0x000fe200000e060d */
[----:B------:R-:W-:Y:S01]  /*5990*/  R2UR UR19, R48 ;  /* 0x00000000301372ca */ /* 0x000fe200000e0000 */
[----:B------:R-:W-:Y:S01]  /*59a0*/  UMOV UR36, UR27 ;  /* 0x0000001b00247c82 */ /* 0x000fe20008000000 */
[C---:B------:R-:W-:Y:S01]  /*59b0*/  ISETP.NE.AND P0, PT, R10.reuse, 0x2, PT ;  /* 0x000000020a00780c */ /* 0x040fe20003f05270 */
[----:B------:R-:W-:Y:S02]  /*59c0*/  @!UP0 ULEA UR4, UR6, UR24, 0xc ;  /* 0x0000001806048291 */ /* 0x000fe4000f8e60ff */
[----:B------:R-:W-:Y:S01]  /*59d0*/  @!UP0 UIADD3 UR10, UPT, UPT, UR10, 0x20, URZ ;  /* 0x000000200a0a8890 */ /* 0x000fe2000fffe0ff */
[----:B------:R-:W-:Y:S01]  /*59e0*/  SEL R10, R10, RZ, P0 ;  /* 0x000000ff0a0a7207 */ /* 0x000fe20000000000 */
[----:B------:R-:W-:Y:S02]  /*59f0*/  @!UP0 UIADD3 UR8, UPT, UPT, UR4, 0x400, URZ ;  /* 0x0000040004088890 */ /* 0x000fe4000fffe0ff */
[----:B------:R-:W-:Y:S01]  /*5a00*/  UIADD3 UR4, UPT, UPT, UR6, 0x1, URZ ;  /* 0x0000000106047890 */ /* 0x000fe2000fffe0ff */
[----:B------:R-:W-:Y:S01]  /*5a10*/  @!P1 R2UR UR6, R2 ;  /* 0x00000000020692ca */ /* 0x000fe200000e0000 */
[----:B------:R-:W-:Y:S02]  /*5a20*/  UIADD3 UR30, UPT, UPT, UR13, UR22, URZ ;  /* 0x000000160d1e7290 */ /* 0x000fe4000fffe0ff */
[----:B------:R-:W-:Y:S02]  /*5a30*/  UISETP.NE.AND UP0, UPT, UR4, 0x3, UPT ;  /* 0x000000030400788c */ /* 0x000fe4000bf05270 */
[----:B------:R-:W-:Y:S02]  /*5a40*/  UIADD3 UR26, UPT, UPT, UR14, UR19, URZ ;  /* 0x000000130e1a7290 */ /* 0x000fe4000fffe0ff */
[----:B------:R-:W-:Y:S01]  /*5a50*/  USEL UR25, UR4, URZ, UP0 ;  /* 0x000000ff04197287 */ /* 0x000fe20008000000 */
[----:B------:R-:W-:Y:S01]  /*5a60*/  @!P1 R2UR UR4, R0 ;  /* 0x00000000000492ca */ /* 0x000fe200000e0000 */
[----:B------:R-:W-:Y:S01]  /*5a70*/  USEL UR18, URZ, 0x1, UP0 ;  /* 0x00000001ff127887 */ /* 0x000fe20008000000 */
[----:B------:R-:W-:Y:S01]  /*5a80*/  SEL R0, RZ, 0x1, P0 ;  /* 0x00000001ff007807 */ /* 0x000fe20000000000 */
[----:B------:R-:W-:Y:S02]  /*5a90*/  VOTEU.ALL UP0, P1 ;  /* 0x0000000000ff7886 */ /* 0x000fe40000800000 */
[----:B------:R-:W-:Y:S01]  /*5aa0*/  IMAD.U32 R4, RZ, RZ, UR6 ;  /* 0x00000006ff047e24 */ /* 0x000fe2000f8e00ff */
[----:B------:R-:W-:Y:S02]  /*5ab0*/  LOP3.LUT R9, R9, R0, RZ, 0x3c, !PT ;  /* 0x0000000009097212 */ /* 0x000fe400078e3cff */
[----:B------:R-:W-:Y:S02]  /*5ac0*/  LOP3.LUT R11, R11, UR18, RZ, 0x3c, !PT ;  /* 0x000000120b0b7c12 */ /* 0x000fe4000f8e3cff */
[----:B------:R-:W-:Y:S03]  /*5ad0*/  @!P1 R2UR UR6, R4 ;  /* 0x00000000040692ca */ /* 0x000fe600000e0000 */
[----:B------:R-:W-:Y:S01]  /*5ae0*/  IMAD.U32 R5, RZ, RZ, UR4 ;  /* 0x00000004ff057e24 */ /* 0x000fe2000f8e00ff */
[----:B------:R-:W-:Y:S04]  /*5af0*/  UPRMT UR4, UR54, 0x654, UR9 ;  /* 0x0000065436047896 */ /* 0x000fe80008000009 */
[----:B------:R-:W-:Y:S11]  /*5b00*/  @!P1 R2UR UR7, R5 ;  /* 0x00000000050792ca */ /* 0x000ff600000e0000 */
[----:B------:R-:W-:Y:S02]  /*5b10*/  @!UPT UIADD3 URZ, UPT, UPT, URZ, URZ, URZ ;  /* 0x000000fffffff290 */ /* 0x000fe4000fffe0ff */
[----:B------:R2:W-:Y:S01]  /*5b20*/  @!UP0 UTMALDG.3D [UR8], [UR6], desc[UR20] ;  /* 0x00001408060085b4 */ /* 0x0005e20008011000 */
[----:B------:R2:W-:Y:S01]  /*5b30*/  @!P1 SYNCS.ARRIVE.TRANS64.RED.A0TR RZ, [UR5+0x1a0], R3 ;  /* 0x0001a003ffff99a7 */ /* 0x0005e20008300405 */
[----:B------:R-:W-:Y:S01]  /*5b40*/  SYNCS.ARRIVE.TRANS64.RED.A1T0 RZ, [UR4], RZ ;  /* 0x000000ffffff79a7 */ /* 0x000fe20008100404 */
[----:B------:R-:W-:Y:S05]  /*5b50*/  BRA.U UP2, `(.L_x_106) ;  /* 0xfffffff102d07547 */ /* 0x000fea000b83ffff */
[----:B------:R-:W-:Y:S01]  /*5b60*/  UIADD3 UR24, UPT, UPT, UR24, 0x1b8, URZ ;  /* 0x000001b818187890 */ /* 0x000fe2000fffe0ff */
[----:B------:R-:W-:-:S03]  /*5b70*/  SHF.L.U32 R2, R11, 0x1f, RZ ;  /* 0x0000001f0b027819 */ /* 0x000fc600000006ff */
[----:B------:R-:W-:-:S09]  /*5b80*/  ULEA UR4, UR25, UR24, 0x3 ;  /* 0x0000001819047291 */ /* 0x000fd2000f8e18ff */
[----:B------:R-:W3:Y:S02]  /*5b90*/  SYNCS.PHASECHK.TRANS64.TRYWAIT P0, [UR4], R2 ;  /* 0x00000002ff0075a7 */ /* 0x000ee40008001104 */
[----:B---3--:R-:W-:Y:S05]  /*5ba0*/  @!P0 BRA `(.L_x_107) ;  /* 0x0000003800288947 */ /* 0x008fea0003800000 */
.L_x_223:
[----:B------:R-:W-:-:S04]  /*5bb0*/  UIADD3 UR4, UPT, UPT, UR25, 0x1, URZ ;  /* 0x0000000119047890 */ /* 0x000fc8000fffe0ff */
[----:B------:R-:W-:-:S04]  /*5bc0*/  UISETP.NE.AND UP0, UPT, UR4, 0x3, UPT ;  /* 0x000000030400788c */ /* 0x000fc8000bf05270 */
[----:B--2---:R-:W-:Y:S02]  /*5bd0*/  USEL UR6, URZ, 0x1, UP0 ;  /* 0x00000001ff067887 */ /* 0x004fe40008000000 */
[----:B------:R-:W-:-:S04]  /*5be0*/  USEL UR4, UR4, URZ, UP0 ;  /* 0x000000ff04047287 */ /* 0x000fc80008000000 */
[----:B------:R-:W-:Y:S01]  /*5bf0*/  ULEA UR5, UR4, UR24, 0x3 ;  /* 0x0000001804057291 */ /* 0x000fe2000f8e18ff */
[----:B------:R-:W-:-:S04]  /*5c00*/  LOP3.LUT R11, R11, UR6, RZ, 0x3c, !PT ;  /* 0x000000060b0b7c12 */ /* 0x000fc8000f8e3cff */
[----:B---3--:R-:W-:-:S04]  /*5c10*/  SHF.L.U32 R2, R11, 0x1f, RZ ;  /* 0x0000001f0b027819 */ /* 0x008fc800000006ff */
[----:B------:R-:W2:Y:S02]  /*5c20*/  SYNCS.PHASECHK.TRANS64.TRYWAIT P0, [UR5], R2 ;  /* 0x00000002ff0075a7 */ /* 0x000ea40008001105 */
[----:B--2---:R-:W-:Y:S05]  /*5c30*/  @!P0 BRA `(.L_x_108) ;  /* 0x00000038001c8947 */ /* 0x004fea0003800000 */
.L_x_225:
[----:B------:R-:W-:-:S04]  /*5c40*/  UIADD3 UR4, UPT, UPT, UR4, 0x1, URZ ;  /* 0x0000000104047890 */ /* 0x000fc8000fffe0ff */
[----:B------:R-:W-:-:S04]  /*5c50*/  UISETP.NE.AND UP0, UPT, UR4, 0x3, UPT ;  /* 0x000000030400788c */ /* 0x000fc8000bf05270 */
[----:B------:R-:W-:Y:S02]  /*5c60*/  USEL UR5, URZ, 0x1, UP0 ;  /* 0x00000001ff057887 */ /* 0x000fe40008000000 */
[----:B------:R-:W-:-:S04]  /*5c70*/  USEL UR4, UR4, URZ, UP0 ;  /* 0x000000ff04047287 */ /* 0x000fc80008000000 */
[----:B------:R-:W-:Y:S01]  /*5c80*/  ULEA UR4, UR4, UR24, 0x3 ;  /* 0x0000001804047291 */ /* 0x000fe2000f8e18ff */
[----:B--2---:R-:W-:-:S04]  /*5c90*/  LOP3.LUT R2, R11, UR5, RZ, 0x3c, !PT ;  /* 0x000000050b027c12 */ /* 0x004fc8000f8e3cff */
[----:B------:R-:W-:Y:S01]  /*5ca0*/  SHF.L.U32 R2, R2, 0x1f, RZ ;  /* 0x0000001f02027819 */ /* 0x000fe200000006ff */
[----:B------:R-:W-:-:S07]  /*5cb0*/  IMAD.U32 R0, RZ, RZ, UR4 ;  /* 0x00000004ff007e24 */ /* 0x000fce000f8e00ff */
.L_x_109:
[----:B--2---:R2:W3:Y:S02]  /*5cc0*/  SYNCS.PHASECHK.TRANS64.TRYWAIT P0, [R0+URZ], R2 ;  /* 0x00000002000075a7 */ /* 0x0044e400080011ff */
[----:B---3--:R-:W-:Y:S05]  /*5cd0*/  @!P0 NANOSLEEP.SYNCS 0x989680 ;  /* 0x009896800000895d */ /* 0x008fea0003900000 */
[----:B------:R-:W3:Y:S02]  /*5ce0*/  @!P0 SYNCS.PHASECHK.TRANS64 P0, [R0+URZ], R2 ;  /* 0x00000002000085a7 */ /* 0x000ee400080010ff */
[----:B-1-3--:R-:W-:Y:S05]  /*5cf0*/  @P0 EXIT ;  /* 0x000000000000094d */ /* 0x00afea0003800000 */
[----:B------:R-:W-:Y:S05]  /*5d00*/  BRA `(.L_x_109) ;  /* 0xfffffffc00ec7947 */ /* 0x000fea000383ffff */
.L_x_97:
[----:B------:R-:W-:-:S06]  /*5d10*/  UISETP.GE.AND UP0, UPT, UR18, 0x4, UPT ;  /* 0x000000041200788c */ /* 0x000fcc000bf06270 */
[----:B------:R-:W-:-:S13]  /*5d20*/  PLOP3.LUT P0, PT, PT, PT, UP0, 0x80, 0x8 ;  /* 0x000000000008781c */ /* 0x000fda0003f0f008 */
[----:B-1----:R-:W-:Y:S05]  /*5d30*/  @!P0 EXIT ;  /* 0x000000000000894d */ /* 0x002fea0003800000 */
[----:B------:R-:W-:Y:S01]  /*5d40*/  BAR.SYNC.DEFER_BLOCKING 0x6, 0xa0 ;  /* 0x0182800000007b1d */ /* 0x000fe20000010000 */
[C---:B------:R-:W-:Y:S01]  /*5d50*/  IMAD.SHL.U32 R3, R55.reuse, 0x20, RZ ;  /* 0x0000002037037824 */ /* 0x040fe200078e00ff */
[C---:B------:R-:W-:Y:S01]  /*5d60*/  LOP3.LUT P0, RZ, R55.reuse, 0x4, RZ, 0xc0, !PT ;  /* 0x0000000437ff7812 */ /* 0x040fe2000780c0ff */
[C---:B------:R-:W-:Y:S01]  /*5d70*/  IMAD.SHL.U32 R2, R55.reuse, 0x10, RZ ;  /* 0x0000001037027824 */ /* 0x040fe200078e00ff */
[----:B------:R-:W-:Y:S01]  /*5d80*/  CS2R R52, SRZ ;  /* 0x0000000000347805 */ /* 0x000fe2000001ff00 */
[----:B------:R-:W-:Y:S01]  /*5d90*/  IMAD.SHL.U32 R44, R55, 0x4, RZ ;  /* 0x00000004372c7824 */ /* 0x000fe200078e00ff */
[----:B------:R-:W-:Y:S01]  /*5da0*/  UMOV UR44, 0x400 ;  /* 0x00000400002c7882 */ /* 0x000fe20000000000 */
[----:B------:R-:W1:Y:S01]  /*5db0*/  LDCU.64 UR4, c[0x0][0x890] ;  /* 0x00011200ff0477ac */ /* 0x000e620008000a00 */
[----:B------:R-:W2:Y:S01]  /*5dc0*/  LDC.64 R42, c[0x0][0x8b0] ;  /* 0x00022c00ff2a7b82 */ /* 0x000ea20000000a00 */
[----:B------:R-:W-:Y:S01]  /*5dd0*/  LOP3.LUT R4, R3, 0xc0, RZ, 0xc0, !PT ;  /* 0x000000c003047812 */ /* 0x000fe200078ec0ff */
[----:B------:R-:W-:Y:S01]  /*5de0*/  IMAD.U32 R23, R55, 0x10000, RZ ;  /* 0x0001000037177824 */ /* 0x000fe200078e00ff */
[----:B------:R-:W-:Y:S01]  /*5df0*/  ULEA UR44, UR54, UR44, 0x18 ;  /* 0x0000002c362c7291 */ /* 0x000fe2000f8ec0ff */
[----:B------:R-:W-:Y:S01]  /*5e00*/  LOP3.LUT R2, R2, 0x600, RZ, 0xc0, !PT ;  /* 0x0000060002027812 */ /* 0x000fe200078ec0ff */
[----:B------:R-:W-:Y:S01]  /*5e10*/  IMAD.MOV.U32 R54, RZ, RZ, 0x10 ;  /* 0x00000010ff367424 */ /* 0x000fe200078e00ff */
[----:B------:R-:W-:Y:S01]  /*5e20*/  LOP3.LUT R44, R4, 0x18, R44, 0xf8, !PT ;  /* 0x00000018042c7812 */ /* 0x000fe200078ef82c */
[----:B------:R-:W-:Y:S01]  /*5e30*/  IMAD.MOV.U32 R22, RZ, RZ, RZ ;  /* 0x000000ffff167224 */ /* 0x000fe200078e00ff */
[----:B------:R-:W3:Y:S01]  /*5e40*/  LDC.64 R40, c[0x0][0x8a8] ;  /* 0x00022a00ff287b82 */ /* 0x000ee20000000a00 */
[----:B------:R-:W-:Y:S01]  /*5e50*/  SHF.R.U32.HI R4, RZ, 0x1, R55 ;  /* 0x00000001ff047819 */ /* 0x000fe20000011637 */
[----:B------:R-:W-:Y:S01]  /*5e60*/  IMAD.MOV.U32 R51, RZ, RZ, RZ ;  /* 0x000000ffff337224 */ /* 0x000fe200078e00ff */
[----:B------:R-:W-:Y:S01]  /*5e70*/  LOP3.LUT R2, R2, 0x20, R3, 0xf8, !PT ;  /* 0x0000002002027812 */ /* 0x000fe200078ef803 */
[----:B------:R-:W4:Y:S01]  /*5e80*/  LDCU UR63, c[0x0][0x370] ;  /* 0x00006e00ff3f77ac */ /* 0x000f220008000800 */
[----:B------:R-:W-:-:S02]  /*5e90*/  LOP3.LUT R23, R23, 0x600000, RZ, 0xc0, !PT ;  /* 0x0060000017177812 */ /* 0x000fc400078ec0ff */
[----:B------:R-:W-:Y:S01]  /*5ea0*/  LOP3.LUT R44, R44, 0x8, R4, 0x78, !PT ;  /* 0x000000082c2c7812 */ /* 0x000fe200078e7804 */
[----:B------:R-:W4:Y:S01]  /*5eb0*/  LDS R0, [UR44+0x290] ;  /* 0x0002902cff007984 */ /* 0x000f220008000800 */
[----:B-1----:R-:W-:Y:S01]  /*5ec0*/  IMAD.U32 R57, RZ, RZ, UR4 ;  /* 0x00000004ff397e24 */ /* 0x002fe2000f8e00ff */
[----:B------:R-:W-:Y:S01]  /*5ed0*/  UIADD3 UR4, UPT, UPT, UR44, 0x400, URZ ;  /* 0x000004002c047890 */ /* 0x000fe2000fffe0ff */
[----:B------:R-:W-:Y:S01]  /*5ee0*/  LOP3.LUT R2, R2, 0x100, R3, 0xf8, !PT ;  /* 0x0000010002027812 */ /* 0x000fe200078ef803 */
[----:B------:R-:W-:Y:S01]  /*5ef0*/  IMAD.U32 R56, RZ, RZ, UR5 ;  /* 0x00000005ff387e24 */ /* 0x000fe2000f8e00ff */
[----:B------:R-:W-:Y:S01]  /*5f00*/  LOP3.LUT R55, R55, 0x60, RZ, 0xc0, !PT ;  /* 0x0000006037377812 */ /* 0x000fe200078ec0ff */
[----:B------:R-:W1:Y:S01]  /*5f10*/  LDCU UR43, c[0x0][0xb0c] ;  /* 0x00016180ff2b77ac */ /* 0x000e620008000800 */
[----:B------:R-:W-:Y:S01]  /*5f20*/  LOP3.LUT R44, R2, R44, RZ, 0xfc, !PT ;  /* 0x0000002c022c7212 */ /* 0x000fe200078efcff */
[----:B------:R-:W-:Y:S01]  /*5f30*/  IMAD.U32 R59, RZ, RZ, UR4 ;  /* 0x00000004ff3b7e24 */ /* 0x000fe2000f8e00ff */
[----:B------:R-:W-:Y:S01]  /*5f40*/  SEL R54, R54, 0xfffffff0, !P0 ;  /* 0xfffffff036367807 */ /* 0x000fe20004000000 */
[----:B------:R-:W1:Y:S01]  /*5f50*/  LDCU UR39, c[0x0][0xb30] ;  /* 0x00016600ff2777ac */ /* 0x000e620008000800 */
[----:B------:R-:W1:Y:S01]  /*5f60*/  LDCU.64 UR60, c[0x0][0x888] ;  /* 0x00011100ff3c77ac */ /* 0x000e620008000a00 */
[----:B------:R-:W1:Y:S01]  /*5f70*/  LDCU.64 UR40, c[0x0][0xb28] ;  /* 0x00016500ff2877ac */ /* 0x000e620008000a00 */
[----:B------:R-:W1:Y:S01]  /*5f80*/  LDCU.128 UR56, c[0x0][0xb10] ;  /* 0x00016200ff3877ac */ /* 0x000e620008000c00 */
[----:B------:R-:W1:Y:S01]  /*5f90*/  LDCU UR62, c[0x0][0x374] ;  /* 0x00006e80ff3e77ac */ /* 0x000e620008000800 */
[----:B------:R-:W-:Y:S01]  /*5fa0*/  UMOV UR55, 0x1 ;  /* 0x0000000100377882 */ /* 0x000fe20000000000 */
[----:B------:R-:W-:Y:S01]  /*5fb0*/  UMOV UR46, URZ ;  /* 0x000000ff002e7c82 */ /* 0x000fe20008000000 */
[----:B------:R-:W-:Y:S01]  /*5fc0*/  UMOV UR53, URZ ;  /* 0x000000ff00357c82 */ /* 0x000fe20008000000 */
[----:B------:R-:W-:Y:S01]  /*5fd0*/  UMOV UR52, URZ ;  /* 0x000000ff00347c82 */ /* 0x000fe20008000000 */
[----:B-1234-:R-:W-:-:S07]  /*5fe0*/  IMAD.IADD R23, R0, 0x1, R23 ;  /* 0x0000000100177824 */ /* 0x01efce00078e0217 */
.L_x_140:
[C---:B------:R-:W-:Y:S02]  /*5ff0*/  LEA R0, R51.reuse, UR44, 0x3 ;  /* 0x0000002c33007c11 */ /* 0x040fe4000f8e18ff */
[----:B------:R-:W-:Y:S02]  /*6000*/  SHF.L.U32 R2, R52, 0x1f, RZ ;  /* 0x0000001f34027819 */ /* 0x000fe400000006ff */
[----:B-1----:R-:W-:Y:S02]  /*6010*/  LEA R4, R51, UR44, 0x4 ;  /* 0x0000002c33047c11 */ /* 0x002fe4000f8e20ff */
[----:B------:R-:W1:Y:S02]  /*6020*/  SYNCS.PHASECHK.TRANS64.TRYWAIT P0, [R0+URZ+0x1e0], R2 ;  /* 0x0001e002000075a7 */ /* 0x000e6400080011ff */
[----:B-1----:R-:W-:Y:S05]  /*6030*/  @!P0 BRA `(.L_x_110) ;  /* 0x0000003400348947 */ /* 0x002fea0003800000 */
.L_x_226:
[----:B------:R-:W-:Y:S01]  /*6040*/  R2UR UR7, R58 ;  /* 0x000000003a0772ca */ /* 0x000fe200000e0000 */
[----:B------:R-:W2:Y:S01]  /*6050*/  LDS.128 R4, [R4+0x270] ;  /* 0x0002700004047984 */ /* 0x000ea20000000c00 */
[----:B-1----:R-:W-:Y:S01]  /*6060*/  VIADD R0, R0, 0x1f0 ;  /* 0x000001f000007836 */ /* 0x002fe20000000000 */
[----:B------:R-:W-:Y:S04]  /*6070*/  UISETP.GE.AND UP0, UPT, UR42, 0x1, UPT ;  /* 0x000000012a00788c */ /* 0x000fe8000bf06270 */
[----:B------:R-:W-:Y:S01]  /*6080*/  PRMT R0, RZ, 0x654, R0 ;  /* 0x00000654ff007816 */ /* 0x000fe20000000000 */
[----:B------:R-:W-:Y:S01]  /*6090*/  @!PT LDS RZ, [RZ] ;  /* 0x00000000fffff984 */ /* 0x000fe20000000800 */
[----:B------:R-:W-:Y:S01]  /*60a0*/  @!PT LDS RZ, [RZ] ;  /* 0x00000000fffff984 */ /* 0x000fe20000000800 */
[----:B------:R-:W-:Y:S01]  /*60b0*/  @!PT LDS RZ, [RZ] ;  /* 0x00000000fffff984 */ /* 0x000fe20000000800 */
[----:B------:R-:W-:Y:S01]  /*60c0*/  @!PT LDS RZ, [RZ] ;  /* 0x00000000fffff984 */ /* 0x000fe20000000800 */
[----:B------:R1:W-:Y:S06]  /*60d0*/  MEMBAR.ALL.CTA ;  /* 0x0000000000007992 */ /* 0x0003ec0000008000 */
[----:B-1----:R-:W1:Y:S02]  /*60e0*/  FENCE.VIEW.ASYNC.S ;  /* 0x00000000000073c6 */ /* 0x002e640000000000 */
[----:B-1----:R1:W-:Y:S01]  /*60f0*/  SYNCS.ARRIVE.TRANS64.RED.A1T0 RZ, [R0+URZ], RZ ;  /* 0x000000ff00ff79a7 */ /* 0x0023e200081004ff */
[----:B--2---:R-:W-:Y:S11]  /*6100*/  LOP3.LUT P0, RZ, R6, 0x1, RZ, 0xc0, !PT ;  /* 0x0000000106ff7812 */ /* 0x004ff6000780c0ff */
[----:B------:R-:W-:Y:S02]  /*6110*/  @!UPT UIADD3 URZ, UPT, UPT, URZ, URZ, URZ ;  /* 0x000000fffffff290 */ /* 0x000fe4000fffe0ff */
[----:B------:R-:W-:Y:S01]  /*6120*/  VOTEU.ANY UP1, P0 ;  /* 0x0000000000ff7886 */ /* 0x000fe20000020100 */
[----:B------:R-:W-:Y:S01]  /*6130*/  PLOP3.LUT P0, PT, PT, PT, UP1, 0x80, 0x8 ;  /* 0x000000000008781c */ /* 0x000fe20003f0f018 */
[----:B------:R-:W-:Y:S06]  /*6140*/  UP2UR UR4, UPR, URZ, 0x2 ;  /* 0x00000002ff047883 */ /* 0x000fec0008000000 */
[----:B------:R-:W-:Y:S06]  /*6150*/  IMAD.U32 R60, RZ, RZ, UR4 ;  /* 0x00000004ff3c7e24 */ /* 0x000fec000f8e00ff */
[----:B------:R-:W-:Y:S02]  /*6160*/  @P0 SHF.R.U32.HI R2, RZ, 0x10, R5 ;  /* 0x00000010ff020819 */ /* 0x000fe40000011605 */
[----:B------:R-:W-:Y:S02]  /*6170*/  @P0 MOV R3, R4 ;  /* 0x0000000400030202 */ /* 0x000fe40000000f00 */
[----:B------:R-:W-:Y:S02]  /*6180*/  @P0 R2UR UR4, R2 ;  /* 0x00000000020402ca */ /* 0x000fe400000e0000 */
[----:B------:R-:W-:Y:S02]  /*6190*/  @P0 LOP3.LUT R4, R5, 0xffff, RZ, 0xc0, !PT ;  /* 0x0000ffff05040812 */ /* 0x000fe400078ec0ff */
[----:B------:R-:W-:Y:S02]  /*61a0*/  @P0 R2UR UR6, R3 ;  /* 0x00000000030602ca */ /* 0x000fe400000e0000 */
[----:B------:R-:W-:Y:S07]  /*61b0*/  @P0 R2UR UR5, R4 ;  /* 0x00000000040502ca */ /* 0x000fee00000e0000 */
[----:B------:R-:W-:Y:S02]  /*61c0*/  @UP1 UMOV UR7, UR4 ;  /* 0x0000000400071c82 */ /* 0x000fe40008000000 */
[----:B------:R-:W-:Y:S02]  /*61d0*/  IMAD.U32 R58, RZ, RZ, UR7 ;  /* 0x00000007ff3a7e24 */ /* 0x000fe4000f8e00ff */
[----:B------:R-:W-:Y:S02]  /*61e0*/  @UP1 UMOV UR38, UR6 ;  /* 0x0000000600261c82 */ /* 0x000fe40008000000 */
[----:B------:R-:W-:Y:S01]  /*61f0*/  @UP1 UMOV UR37, UR5 ;  /* 0x0000000500251c82 */ /* 0x000fe20008000000 */
[----:B-1----:R-:W-:Y:S05]  /*6200*/  BRA.U !UP0, `(.L_x_111) ;  /* 0x0000000108cc7547 */ /* 0x002fea000b800000 */
[----:B------:R-:W1:Y:S01]  /*6210*/  LDCU UR12, c[0x0][0xb20] ;  /* 0x00016400ff0c77ac */ /* 0x000e620008000800 */
[----:B------:R-:W-:Y:S02]  /*6220*/  UIMAD.WIDE.U32 UR4, UR62, UR59, URZ ;  /* 0x0000003b3e0472a5 */ /* 0x000fe4000f8e00ff */
[----:B------:R-:W-:Y:S02]  /*6230*/  UIMAD.WIDE.U32 UR6, UR63, UR56, URZ ;  /* 0x000000383f0672a5 */ /* 0x000fe4000f8e00ff */
[----:B------:R-:W-:Y:S02]  /*6240*/  UISETP.NE.AND UP0, UPT, UR58, 0x1, UPT ;  /* 0x000000013a00788c */ /* 0x000fe4000bf05270 */
[----:B------:R-:W-:Y:S02]  /*6250*/  UIMAD.WIDE.U32 UR8, UR37, UR59, URZ ;  /* 0x0000003b250872a5 */ /* 0x000fe4000f8e00ff */
[----:B------:R-:W-:Y:S02]  /*6260*/  UIMAD.WIDE.U32 UR10, UR38, UR56, URZ ;  /* 0x00000038260a72a5 */ /* 0x000fe4000f8e00ff */
[----:B------:R-:W-:Y:S02]  /*6270*/  UISETP.NE.AND UP1, UPT, UR43, 0x1, UPT ;  /* 0x000000012b00788c */ /* 0x000fe4000bf25270 */
[----:B------:R-:W-:Y:S01]  /*6280*/  UISETP.NE.AND UP2, UPT, UR42, 0x1, UPT ;  /* 0x000000012a00788c */ /* 0x000fe2000bf45270 */
[----:B------:R-:W-:Y:S02]  /*6290*/  UMOV UR4, UR5 ;  /* 0x0000000500047c82 */ /* 0x000fe40008000000 */
[----:B-1----:R-:W-:Y:S03]  /*62a0*/  USHF.R.U32.HI UR5, URZ, UR12, UR4 ;  /* 0x0000000cff057299 */ /* 0x002fe60008011604 */
[----:B------:R-:W-:Y:S02]  /*62b0*/  UMOV UR4, UR7 ;  /* 0x0000000700047c82 */ /* 0x000fe40008000000 */
[----:B------:R-:W-:Y:S02]  /*62c0*/  USHF.R.U32.HI UR7, URZ, UR57, UR4 ;  /* 0x00000039ff077299 */ /* 0x000fe40008011604 */
[----:B------:R-:W-:Y:S02]  /*62d0*/  USEL UR4, UR62, UR5, !UP0 ;  /* 0x000000053e047287 */ /* 0x000fe4000c000000 */
[----:B------:R-:W-:Y:S01]  /*62e0*/  USEL UR7, UR63, UR7, !UP1 ;  /* 0x000000073f077287 */ /* 0x000fe2000c800000 */
[----:B------:R-:W-:Y:S01]  /*62f0*/  UMOV UR5, UR9 ;  /* 0x0000000900057c82 */ /* 0x000fe20008000000 */
[----:B------:R-:W-:Y:S02]  /*6300*/  UIMAD.WIDE.U32 UR8, UR4, UR40, URZ ;  /* 0x00000028040872a5 */ /* 0x000fe4000f8e00ff */
[----:B------:R-:W-:Y:S03]  /*6310*/  USHF.R.U32.HI UR6, URZ, UR12, UR5 ;  /* 0x0000000cff067299 */ /* 0x000fe60008011605 */
[----:B------:R-:W-:Y:S01]  /*6320*/  UMOV UR5, UR11 ;  /* 0x0000000b00057c82 */ /* 0x000fe20008000000 */
[----:B------:R-:W-:Y:S02]  /*6330*/  UIMAD.WIDE.U32 UR10, UR7, UR40, URZ ;  /* 0x00000028070a72a5 */ /* 0x000fe4000f8e00ff */
[----:B------:R-:W-:Y:S02]  /*6340*/  USHF.R.U32.HI UR12, URZ, UR57, UR5 ;  /* 0x00000039ff0c7299 */ /* 0x000fe40008011605 */
[----:B------:R-:W-:Y:S01]  /*6350*/  USEL UR6, UR37, UR6, !UP0 ;  /* 0x0000000625067287 */ /* 0x000fe2000c000000 */
[----:B------:R-:W-:Y:S02]  /*6360*/  UMOV UR5, UR9 ;  /* 0x0000000900057c82 */ /* 0x000fe40008000000 */
[----:B------:R-:W-:Y:S01]  /*6370*/  UMOV UR10, UR11 ;  /* 0x0000000b000a7c82 */ /* 0x000fe20008000000 */
[----:B------:R-:W-:Y:S02]  /*6380*/  @UP2 USHF.R.U32.HI UR4, URZ, UR41, UR5 ;  /* 0x00000029ff042299 */ /* 0x000fe40008011605 */
[----:B------:R-:W-:Y:S02]  /*6390*/  @UP2 USHF.R.U32.HI UR7, URZ, UR41, UR10 ;  /* 0x00000029ff072299 */ /* 0x000fe4000801160a */
[----:B------:R-:W-:Y:S02]  /*63a0*/  UIMAD UR4, UR42, UR4, URZ ;  /* 0x000000042a0472a4 */ /* 0x000fe4000f8e02ff */
[----:B------:R-:W-:Y:S02]  /*63b0*/  UIMAD.WIDE.U32 UR10, UR6, UR40, URZ ;  /* 0x00000028060a72a5 */ /* 0x000fe4000f8e00ff */
[----:B------:R-:W-:Y:S02]  /*63c0*/  USEL UR5, UR38, UR12, !UP1 ;  /* 0x0000000c26057287 */ /* 0x000fe4000c800000 */
[----:B------:R-:W-:Y:S02]  /*63d0*/  UIMAD UR8, UR42, UR7, URZ ;  /* 0x000000072a0872a4 */ /* 0x000fe4000f8e02ff */
[----:B------:R-:W-:Y:S03]  /*63e0*/  UISETP.GE.AND UP0, UPT, UR6, UR4, UPT ;  /* 0x000000040600728c */ /* 0x000fe6000bf06270 */
[----:B------:R-:W-:Y:S01]  /*63f0*/  UMOV UR4, UR11 ;  /* 0x0000000b00047c82 */ /* 0x000fe20008000000 */
[----:B------:R-:W-:Y:S02]  /*6400*/  UISETP.GE.OR UP0, UPT, UR5, UR8, UP0 ;  /* 0x000000080500728c */ /* 0x000fe40008706670 */
[----:B------:R-:W-:Y:S02]  /*6410*/  USHF.R.U32.HI UR4, URZ, UR41, UR4 ;  /* 0x00000029ff047299 */ /* 0x000fe40008011604 */
[----:B------:R-:W-:Y:S02]  /*6420*/  UIMAD.WIDE.U32 UR8, UR5, UR40, URZ ;  /* 0x00000028050872a5 */ /* 0x000fe4000f8e00ff */
[----:B------:R-:W-:Y:S02]  /*6430*/  USEL UR11, UR6, UR4, !UP2 ;  /* 0x00000004060b7287 */ /* 0x000fe4000d000000 */
[----:B------:R-:W-:Y:S02]  /*6440*/  UIADD3 UR8, UPT, UPT, -UR5, URZ, URZ ;  /* 0x000000ff05087290 */ /* 0x000fe4000fffe1ff */
[----:B------:R-:W-:Y:S01]  /*6450*/  UIADD3 UR10, UPT, UPT, -UR11, URZ, URZ ;  /* 0x000000ff0b0a7290 */ /* 0x000fe2000fffe1ff */
[----:B------:R-:W-:Y:S01]  /*6460*/  @!UP0 UMOV UR4, UR9 ;  /* 0x0000000900048c82 */ /* 0x000fe20008000000 */
[----:B------:R-:W-:Y:S02]  /*6470*/  UIADD3 UR9, UPT, UPT, -UR6, URZ, URZ ;  /* 0x000000ff06097290 */ /* 0x000fe4000fffe1ff */
[----:B------:R-:W-:Y:S02]  /*6480*/  @!UP0 USHF.R.U32.HI UR4, URZ, UR41, UR4 ;  /* 0x00000029ff048299 */ /* 0x000fe40008011604 */
[----:B------:R-:W-:Y:S02]  /*6490*/  UIMAD UR10, UR42, UR10, UR6 ;  /* 0x0000000a2a0a72a4 */ /* 0x000fe4000f8e0206 */
[----:B------:R-:W-:Y:S04]  /*64a0*/  @!UP0 USEL UR4, UR5, UR4, !UP2 ;  /* 0x0000000405048287 */ /* 0x000fe8000d000000 */
[----:B------:R-:W-:Y:S02]  /*64b0*/  @!UP0 UIMAD UR10, UR7, UR10, UR4 ;  /* 0x0000000a070a82a4 */ /* 0x000fe4000f8e0204 */
[----:B------:R-:W-:Y:S02]  /*64c0*/  @!UP0 UIADD3 UR11, UPT, UPT, UR11, -UR4, URZ ;  /* 0x800000040b0b8290 */ /* 0x000fe4000fffe0ff */
[----:B------:R-:W-:Y:S02]  /*64d0*/  UIMAD UR7, UR43, UR8, UR38 ;  /* 0x000000082b0772a4 */ /* 0x000fe4000f8e0226 */
[----:B------:R-:W-:Y:S02]  /*64e0*/  @!UP0 UIMAD UR6, UR11, UR42, UR5 ;  /* 0x0000002a0b0682a4 */ /* 0x000fe4000f8e0205 */
[----:B------:R-:W-:Y:S01]  /*64f0*/  UIMAD UR4, UR58, UR9, UR37 ;  /* 0x000000093a0472a4 */ /* 0x000fe2000f8e0225 */
[----:B------:R-:W-:Y:S02]  /*6500*/  @!UP0 UMOV UR5, UR10 ;  /* 0x0000000a00058c82 */ /* 0x000fe40008000000 */
[----:B------:R-:W-:Y:S02]  /*6510*/  UIMAD UR38, UR5, UR43, UR7 ;  /* 0x0000002b052672a4 */ /* 0x000fe4000f8e0207 */
[----:B------:R-:W-:Y:S11]  /*6520*/  UIMAD UR37, UR6, UR58, UR4 ;  /* 0x0000003a062572a4 */ /* 0x000ff6000f8e0204 */
[----:B------:R-:W-:Y:S01]  /*6530*/  @!UPT UIADD3 URZ, UPT, UPT, URZ, URZ, URZ ;  /* 0x000000fffffff290 */ /* 0x000fe2000fffe0ff */
.L_x_111:
[----:B------:R-:W-:Y:S01]  /*6540*/  UISETP.NE.AND UP0, UPT, UR39, 0x1, UPT ;  /* 0x000000012700788c */ /* 0x000fe2000bf05270 */
[----:B------:R-:W-:Y:S01]  /*6550*/  R2UR UR11, R59 ;  /* 0x000000003b0b72ca */ /* 0x000fe200000e0000 */
[----:B------:R-:W-:Y:S01]  /*6560*/  USHF.L.U32 UR50, UR26, 0x6, URZ ;  /* 0x000000061a327899 */ /* 0x000fe200080006ff */
[----:B------:R-:W-:Y:S01]  /*6570*/  IADD3 R51, PT, PT, R51, 0x1, RZ ;  /* 0x0000000133337810 */ /* 0x000fe20007ffe0ff */
[----:B------:R-:W-:Y:S07]  /*6580*/  USHF.L.U32 UR49, UR30, 0x6, URZ ;  /* 0x000000061e317899 */ /* 0x000fee00080006ff */
[----:B------:R-:W1:Y:S01]  /*6590*/  @!UP0 LDCU.128 UR12, c[0x0][0xb10] ;  /* 0x00016200ff0c87ac */ /* 0x000e620008000c00 */
[----:B------:R-:W2:Y:S01]  /*65a0*/  @!UP0 LDCU UR5, c[0x0][0xb0c] ;  /* 0x00016180ff0587ac */ /* 0x000ea20008000800 */
[----:B------:R-:W3:Y:S01]  /*65b0*/  @!UP0 LDCU UR10, c[0x0][0xb20] ;  /* 0x00016400ff0a87ac */ /* 0x000ee20008000800 */
[----:B-1----:R-:W-:Y:S02]  /*65c0*/  UIMAD.WIDE.U32 UR8, UR38, UR12, URZ ;  /* 0x0000000c260872a5 */ /* 0x002fe4000f8e00ff */
[----:B------:R-:W-:Y:S02]  /*65d0*/  UIMAD.WIDE.U32 UR6, UR37, UR15, URZ ;  /* 0x0000000f250672a5 */ /* 0x000fe4000f8e00ff */
[----:B------:R-:W-:Y:S03]  /*65e0*/  @!UP0 UISETP.NE.AND UP1, UPT, UR14, 0x1, UPT ;  /* 0x000000010e00888c */ /* 0x000fe6000bf25270 */
[----:B------:R-:W-:Y:S01]  /*65f0*/  @!UP0 UMOV UR4, UR9 ;  /* 0x0000000900048c82 */ /* 0x000fe20008000000 */
[----:B--2---:R-:W-:Y:S02]  /*6600*/  @!UP0 UISETP.NE.AND UP2, UPT, UR5, 0x1, UPT ;  /* 0x000000010500888c */ /* 0x004fe4000bf45270 */
[----:B------:R-:W-:Y:S01]  /*6610*/  @!UP0 USHF.R.U32.HI UR4, URZ, UR13, UR4 ;  /* 0x0000000dff048299 */ /* 0x000fe20008011604 */
[----:B------:R-:W-:Y:S02]  /*6620*/  @!UP0 UMOV UR6, UR7 ;  /* 0x0000000700068c82 */ /* 0x000fe40008000000 */
[----:B---3--:R-:W-:Y:S02]  /*6630*/  @!UP0 USHF.R.U32.HI UR6, URZ, UR10, UR6 ;  /* 0x0000000aff068299 */ /* 0x008fe40008011606 */
[----:B------:R-:W-:Y:S02]  /*6640*/  @!UP0 USEL UR7, UR38, UR4, !UP2 ;  /* 0x0000000426078287 */ /* 0x000fe4000d000000 */
[----:B------:R-:W-:Y:S04]  /*6650*/  @!UP0 USEL UR6, UR37, UR6, !UP1 ;  /* 0x0000000625068287 */ /* 0x000fe8000c800000 */
[----:B------:R-:W-:Y:S02]  /*6660*/  @!UP0 UIADD3 UR4, UPT, UPT, -UR7, UR6, URZ ;  /* 0x0000000607048290 */ /* 0x000fe4000fffe1ff */
[----:B------:R-:W-:Y:S02]  /*6670*/  @!UP0 UIADD3 UR6, UPT, UPT, UR7, -UR6, URZ ;  /* 0x8000000607068290 */ /* 0x000fe4000fffe0ff */
[----:B------:R-:W-:Y:S02]  /*6680*/  @!UP0 UIMAD UR38, UR4, UR5, UR38 ;  /* 0x00000005042682a4 */ /* 0x000fe4000f8e0226 */
[----:B------:R-:W-:Y:S02]  /*6690*/  @!UP0 UIMAD UR37, UR6, UR14, UR37 ;  /* 0x0000000e062582a4 */ /* 0x000fe4000f8e0225 */
[----:B------:R-:W-:Y:S09]  /*66a0*/  ULOP3.LUT UP0, URZ, UR11, 0x1b0, URZ, 0xc0, !UPT ;  /* 0x000001b00bff7892 */ /* 0x000ff2000f80c0ff */
[----:B------:R-:W-:Y:S05]  /*66b0*/  BRA.U !UP0, `(.L_x_112) ;  /* 0x00000001087c7547 */ /* 0x000fea000b800000 */
[----:B------:R-:W1:Y:S01]  /*66c0*/  LDCU.64 UR8, c[0x4][0x80] ;  /* 0x01001000ff0877ac */ /* 0x000e620008000a00 */
[----:B------:R-:W-:Y:S01]  /*66d0*/  MOV R2, 0x0 ;  /* 0x0000000000027802 */ /* 0x000fe20000000f00 */
[----:B------:R-:W-:Y:S02]  /*66e0*/  HFMA2 R12, -RZ, RZ, 0, 5.9604644775390625e-08 ;  /* 0x00000001ff0c7431 */ /* 0x000fe400000001ff */
[----:B------:R-:W-:Y:S01]  /*66f0*/  IMAD.MOV.U32 R8, RZ, RZ, 0x70 ;  /* 0x00000070ff087424 */ /* 0x000fe200078e00ff */
[----:B------:R2:W3:Y:S01]  /*6700*/  LDC.64 R14, c[0x4][R2] ;  /* 0x01000000020e7b82 */ /* 0x0004e20000000a00 */
[----:B------:R-:W4:Y:S01]  /*6710*/  LDCU.64 UR6, c[0x4][0x88] ;  /* 0x01001100ff0677ac */ /* 0x000f220008000a00 */
[----:B------:R-:W-:Y:S01]  /*6720*/  IMAD.MOV.U32 R13, RZ, RZ, RZ ;  /* 0x000000ffff0d7224 */ /* 0x000fe200078e00ff */
[----:B------:R-:W2:Y:S01]  /*6730*/  LDCU.64 UR4, c[0x4][0x8] ;  /* 0x01000100ff0477ac */ /* 0x000ea20008000a00 */
[----:B-1----:R-:W-:Y:S01]  /*6740*/  MOV R5, UR9 ;  /* 0x0000000900057c02 */ /* 0x002fe20008000f00 */
[----:B------:R-:W-:Y:S01]  /*6750*/  IMAD.U32 R4, RZ, RZ, UR8 ;  /* 0x00000008ff047e24 */ /* 0x000fe2000f8e00ff */
[----:B----4-:R-:W-:Y:S01]  /*6760*/  MOV R7, UR7 ;  /* 0x0000000700077c02 */ /* 0x010fe20008000f00 */
[----:B------:R-:W-:Y:S01]  /*6770*/  IMAD.U32 R6, RZ, RZ, UR6 ;  /* 0x00000006ff067e24 */ /* 0x000fe2000f8e00ff */
[----:B--2---:R-:W-:Y:S01]  /*6780*/  MOV R11, UR5 ;  /* 0x00000005000b7c02 */ /* 0x004fe20008000f00 */
[----:B------:R-:W-:Y:S02]  /*6790*/  IMAD.U32 R10, RZ, RZ, UR4 ;  /* 0x00000004ff0a7e24 */ /* 0x000fe4000f8e00ff */
[----:B------:R-:W-:Y:S07]  /*67a0*/  LEPC R20, `(.L_x_113) ;  /* 0x000000001014794e */ /* 0x000fee0000000000 */
[----:B---3-5:R-:W-:Y:S05]  /*67b0*/  CALL.ABS.NOINC R14 ;  /* 0x000000000e007343 */ /* 0x028fea0003c00000 */
.L_x_113:
[----:B------:R-:W1:Y:S01]  /*67c0*/  LDCU.64 UR8, c[0x4][0x80] ;  /* 0x01001000ff0877ac */ /* 0x000e620008000a00 */
[----:B------:R-:W2:Y:S01]  /*67d0*/  LDC.64 R2, c[0x4][R2] ;  /* 0x0100000002027b82 */ /* 0x000ea20000000a00 */
[----:B------:R-:W-:Y:S02]  /*67e0*/  HFMA2 R12, -RZ, RZ, 0, 5.9604644775390625e-08 ;  /* 0x00000001ff0c7431 */ /* 0x000fe400000001ff */
[----:B------:R-:W-:Y:S02]  /*67f0*/  IMAD.MOV.U32 R8, RZ, RZ, 0x70 ;  /* 0x00000070ff087424 */ /* 0x000fe400078e00ff */
[----:B------:R-:W-:Y:S01]  /*6800*/  IMAD.MOV.U32 R13, RZ, RZ, RZ ;  /* 0x000000ffff0d7224 */ /* 0x000fe200078e00ff */
[----:B------:R-:W3:Y:S01]  /*6810*/  LDCU.64 UR6, c[0x4][0x88] ;  /* 0x01001100ff0677ac */ /* 0x000ee20008000a00 */
[----:B------:R-:W4:Y:S01]  /*6820*/  LDCU.64 UR4, c[0x4][0x8] ;  /* 0x01000100ff0477ac */ /* 0x000f220008000a00 */
[----:B-1----:R-:W-:Y:S02]  /*6830*/  MOV R4, UR8 ;  /* 0x0000000800047c02 */ /* 0x002fe40008000f00 */
[----:B------:R-:W-:Y:S02]  /*6840*/  MOV R5, UR9 ;  /* 0x0000000900057c02 */ /* 0x000fe40008000f00 */
[----:B---3--:R-:W-:Y:S01]  /*6850*/  MOV R7, UR7 ;  /* 0x0000000700077c02 */ /* 0x008fe20008000f00 */
[----:B------:R-:W-:Y:S01]  /*6860*/  IMAD.U32 R6, RZ, RZ, UR6 ;  /* 0x00000006ff067e24 */ /* 0x000fe2000f8e00ff */
[----:B----4-:R-:W-:Y:S01]  /*6870*/  MOV R11, UR5 ;  /* 0x00000005000b7c02 */ /* 0x010fe20008000f00 */
[----:B------:R-:W-:Y:S02]  /*6880*/  IMAD.U32 R10, RZ, RZ, UR4 ;  /* 0x00000004ff0a7e24 */ /* 0x000fe4000f8e00ff */
[----:B------:R-:W-:Y:S07]  /*6890*/  LEPC R20, `(.L_x_112) ;  /* 0x000000001014794e */ /* 0x000fee0000000000 */
[----:B--2---:R-:W-:Y:S05]  /*68a0*/  CALL.ABS.NOINC R2 ;  /* 0x0000000002007343 */ /* 0x004fea0003c00000 */
.L_x_112:
[----:B------:R-:W-:Y:S02]  /*68b0*/  R2UR UR6, R49 ;  /* 0x00000000310672ca */ /* 0x000fe400000e0000 */
[----:B------:R-:W-:Y:S02]  /*68c0*/  R2UR UR5, R57 ;  /* 0x00000000390572ca */ /* 0x000fe400000e0000 */
[----:B------:R-:W-:Y:S02]  /*68d0*/  R2UR UR4, R56 ;  /* 0x00000000380472ca */ /* 0x000fe400000e0000 */
[----:B------:R-:W-:Y:S02]  /*68e0*/  ISETP.NE.U32.AND P4, PT, R42, RZ, PT ;  /* 0x000000ff2a00720c */ /* 0x000fe40003f85070 */
[----:B------:R-:W-:Y:S02]  /*68f0*/  ISETP.NE.U32.AND P2, PT, RZ, UR60, PT ;  /* 0x0000003cff007c0c */ /* 0x000fe4000bf45070 */
[----:B------:R-:W-:Y:S02]  /*6900*/  ISETP.NE.AND.EX P4, PT, R43, RZ, PT, P4 ;  /* 0x000000ff2b00720c */ /* 0x000fe40003f85340 */
[----:B------:R-:W-:Y:S01]  /*6910*/  ISETP.NE.AND.EX P2, PT, RZ, UR61, PT, P2 ;  /* 0x0000003dff007c0c */ /* 0x000fe2000bf45320 */
[----:B------:R-:W-:Y:S02]  /*6920*/  UISETP.NE.AND UP2, UPT, UR6, URZ, UPT ;  /* 0x000000ff0600728c */ /* 0x000fe4000bf45270 */
[----:B------:R-:W-:Y:S04]  /*6930*/  UISETP.NE.U32.AND UP0, UPT, UR5, URZ, UPT ;  /* 0x000000ff0500728c */ /* 0x000fe8000bf05070 */
[----:B------:R-:W-:Y:S01]  /*6940*/  UISETP.NE.AND.EX UP1, UPT, UR4, URZ, UPT, UP0 ;  /* 0x000000ff0400728c */ /* 0x000fe2000bf25300 */
[----:B------:R-:W-:Y:S01]  /*6950*/  PLOP3.LUT P1, PT, PT, PT, UP2, 0x80, 0x8 ;  /* 0x000000000008781c */ /* 0x000fe20003f2f028 */
[----:B------:R-:W-:Y:S03]  /*6960*/  UPLOP3.LUT UP0, UPT, UPT, UPT, UPT, 0x40, 0x4 ;  /* 0x000000000004789c */ /* 0x000fe60003f0e870 */
[----:B------:R-:W-:Y:S06]  /*6970*/  @UP2 UPLOP3.LUT UP0, UPT, UPT, UPT, UP1, 0x80, 0x8 ;  /* 0x000000000008289c */ /* 0x000fec0003f0f010 */
[----:B------:R-:W-:Y:S01]  /*6980*/  PLOP3.LUT P0, PT, PT, PT, UP0, 0x80, 0x8 ;  /* 0x000000000008781c */ /* 0x000fe20003f0f008 */
[----:B------:R-:W-:Y:S01]  /*6990*/  @!UPT UIADD3 URZ, UPT, UPT, URZ, URZ, URZ ;  /* 0x000000fffffff290 */ /* 0x000fe2000fffe0ff */
[----:B------:R-:W-:Y:S11]  /*69a0*/  BRA.U !UP1, `(.L_x_114) ;  /* 0x0000000109407547 */ /* 0x000ff6000b800000 */
[----:B------:R-:W-:Y:S01]  /*69b0*/  UISETP.NE.U32.AND UP0, UPT, UR60, URZ, UPT ;  /* 0x000000ff3c00728c */ /* 0x000fe2000bf05070 */
[----:B------:R-:W-:Y:S01]  /*69c0*/  R2UR UR6, R57 ;  /* 0x00000000390672ca */ /* 0x000fe200000e0000 */
[----:B------:R-:W1:Y:S01]  /*69d0*/  LDCU.64 UR8, c[0x0][0x358] ;  /* 0x00006b00ff0877ac */ /* 0x000e620008000a00 */
[----:B------:R-:W-:Y:S02]  /*69e0*/  HFMA2 R45, -RZ, RZ, 0, 5.9604644775390625e-08 ;  /* 0x00000001ff2d7431 */ /* 0x000fe400000001ff */
[----:B------:R-:W-:Y:S01]  /*69f0*/  IMAD.MOV.U32 R0, RZ, RZ, 0x1 ;  /* 0x00000001ff007424 */ /* 0x000fe200078e00ff */
[----:B------:R-:W-:Y:S06]  /*6a00*/  UISETP.NE.AND.EX UP0, UPT, UR61, URZ, UPT, UP0 ;  /* 0x000000ff3d00728c */ /* 0x000fec000bf05300 */
[----:B------:R-:W-:Y:S05]  /*6a10*/  PLOP3.LUT P3, PT, PT, PT, UP0, 0x80, 0x8 ;  /* 0x000000000008781c */ /* 0x000fea0003f6f008 */
[----:B------:R-:W2:Y:S01]  /*6a20*/  @UP0 LDCU.64 UR4, c[0x0][0x888] ;  /* 0x00011100ff0407ac */ /* 0x000ea20008000a00 */
[----:B------:R-:W-:Y:S07]  /*6a30*/  @UP0 UIMAD UR6, UR36, UR6, URZ ;  /* 0x00000006240602a4 */ /* 0x000fee000f8e02ff */
[----:B------:R-:W-:Y:S01]  /*6a40*/  @!P3 PRMT R45, R0, 0x7610, R45 ;  /* 0x00007610002db816 */ /* 0x000fe2000000002d */
[----:B--2---:R-:W-:Y:S06]  /*6a50*/  @UP0 UIMAD.WIDE UR4, UR6, 0x4, UR4 ;  /* 0x00000004060408a5 */ /* 0x004fec000f8e0204 */
[----:B-----5:R-:W-:Y:S02]  /*6a60*/  IMAD.U32 R26, RZ, RZ, UR4 ;  /* 0x00000004ff1a7e24 */ /* 0x020fe4000f8e00ff */
[----:B------:R-:W-:Y:S03]  /*6a70*/  IMAD.U32 R27, RZ, RZ, UR5 ;  /* 0x00000005ff1b7e24 */ /* 0x000fe6000f8e00ff */
[----:B------:R-:W2:Y:S02]  /*6a80*/  @!UP0 LDCU UR4, c[0x0][0x880] ;  /* 0x00011000ff0487ac */ /* 0x000ea40008000800 */
[----:B-1----:R1:W5:Y:S02]  /*6a90*/  @P3 LDG.E R26, desc[UR8][R26.64] ;  /* 0x000000081a1a3981 */ /* 0x002364000c1e1900 */
[----:B-12---:R-:W-:Y:S02]  /*6aa0*/  @!P3 MOV R26, UR4 ;  /* 0x00000004001abc02 */ /* 0x006fe40008000f00 */
.L_x_114:
[----:B------:R-:W-:Y:S05]  /*6ab0*/  @!P4 BRA `(.L_x_115) ;  /* 0x000000000024c947 */ /* 0x000fea0003800000 */
[----:B------:R-:W-:Y:S01]  /*6ac0*/  ISETP.NE.U32.AND P3, PT, R40, RZ, PT ;  /* 0x000000ff2800720c */ /* 0x000fe20003f65070 */
[----:B------:R-:W1:Y:S03]  /*6ad0*/  LDCU.64 UR4, c[0x0][0x358] ;  /* 0x00006b00ff0477ac */ /* 0x000e660008000a00 */
[----:B------:R-:W-:Y:S11]  /*6ae0*/  ISETP.NE.AND.EX P3, PT, R41, RZ, PT, P3 ;  /* 0x000000ff2900720c */ /* 0x000ff60003f65330 */
[----:B------:R-:W-:Y:S02]  /*6af0*/  @!UPT UIADD3 URZ, UPT, UPT, URZ, URZ, URZ ;  /* 0x000000fffffff290 */ /* 0x000fe4000fffe0ff */
[----:B------:R-:W2:Y:S01]  /*6b00*/  @P3 LDC.64 R2, c[0x0][0x8a8] ;  /* 0x00022a00ff023b82 */ /* 0x000ea20000000a00 */
[----:B------:R-:W-:Y:S04]  /*6b10*/  @P3 IMAD R0, R42, UR36, RZ ;  /* 0x000000242a003c24 */ /* 0x000fe8000f8e02ff */
[----:B--2---:R-:W-:Y:S05]  /*6b20*/  @P3 IMAD.WIDE R2, R0, 0x4, R2 ;  /* 0x0000000400023825 */ /* 0x004fea00078e0202 */
[----:B-1---5:R1:W5:Y:S02]  /*6b30*/  @P3 LDG.E R24, desc[UR4][R2.64] ;  /* 0x0000000402183981 */ /* 0x022364000c1e1900 */
[----:B-1----:R-:W2:Y:S02]  /*6b40*/  @!P3 LDC R24, c[0x0][0x8a0] ;  /* 0x00022800ff18bb82 */ /* 0x002ea40000000800 */
.L_x_115:
[----:B-----5:R-:W-:Y:S01]  /*6b50*/  FSETP.NEU.AND P3, PT, R26, RZ, PT ;  /* 0x000000ff1a00720b */ /* 0x020fe20003f6d000 */
[----:B------:R-:W-:Y:S01]  /*6b60*/  IMAD.U32 R2, RZ, RZ, UR46 ;  /* 0x0000002eff027e24 */ /* 0x000fe2000f8e00ff */
[----:B------:R-:W-:Y:S01]  /*6b70*/  SEL R5, RZ, 0xffffffff, P2 ;  /* 0xffffffffff057807 */ /* 0x000fe20001000000 */
[----:B------:R-:W-:Y:S01]  /*6b80*/  ULOP3.LUT UR4, UR55, 0x1, URZ, 0x3c, !UPT ;  /* 0x0000000137047892 */ /* 0x000fe2000f8e3cff */
[----:B------:R-:W-:Y:S01]  /*6b90*/  @P1 LOP3.LUT P2, RZ, R45, 0xff, RZ, 0xc0, !PT ;  /* 0x000000ff2dff1812 */ /* 0x000fe2000784c0ff */
[----:B------:R-:W-:Y:S01]  /*6ba0*/  BSSY B1, `(.L_x_116) ;  /* 0x000003d000017945 */ /* 0x000fe20003800000 */
[----:B------:R-:W-:Y:S01]  /*6bb0*/  @P1 SEL R0, RZ, 0xffffffff, P3 ;  /* 0xffffffffff001807 */ /* 0x000fe20001800000 */
[----:B------:R-:W-:Y:S01]  /*6bc0*/  IMAD.MOV.U32 R65, RZ, RZ, 0x1 ;  /* 0x00000001ff417424 */ /* 0x000fe200078e00ff */
[----:B------:R-:W-:Y:S01]  /*6bd0*/  LEA R2, R2, UR44, 0x3 ;  /* 0x0000002c02027c11 */ /* 0x000fe2000f8e18ff */
[----:B------:R-:W-:Y:S01]  /*6be0*/  IMAD.U32 R63, RZ, RZ, UR4 ;  /* 0x00000004ff3f7e24 */ /* 0x000fe2000f8e00ff */
[----:B------:R-:W-:Y:S01]  /*6bf0*/  @P0 SEL R0, R5, R0, !P2 ;  /* 0x0000000005000207 */ /* 0x000fe20005000000 */
[----:B------:R-:W-:Y:S01]  /*6c00*/  IMAD.U32 R64, RZ, RZ, UR46 ;  /* 0x0000002eff407e24 */ /* 0x000fe2000f8e00ff */
[----:B------:R-:W-:Y:S02]  /*6c10*/  LEA R27, R22, UR44, 0x3 ;  /* 0x0000002c161b7c11 */ /* 0x000fe4000f8e18ff */
[----:B------:R-:W-:Y:S02]  /*6c20*/  CS2R R38, SRZ ;  /* 0x0000000000267805 */ /* 0x000fe4000001ff00 */
[----:B------:R-:W-:Y:S02]  /*6c30*/  @P1 LOP3.LUT R0, R0, 0x1, RZ, 0xc0, !PT ;  /* 0x0000000100001812 */ /* 0x000fe400078ec0ff */
[----:B------:R-:W-:Y:S02]  /*6c40*/  CS2R R36, SRZ ;  /* 0x0000000000247805 */ /* 0x000fe4000001ff00 */
[----:B------:R-:W-:Y:S02]  /*6c50*/  SHF.L.U32 R3, R53, 0x1f, RZ ;  /* 0x0000001f35037819 */ /* 0x000fe400000006ff */
[----:B------:R-:W-:Y:S02]  /*6c60*/  CS2R R30, SRZ ;  /* 0x00000000001e7805 */ /* 0x000fe4000001ff00 */
[----:B------:R-:W-:Y:S02]  /*6c70*/  ISETP.NE.U32.OR P5, PT, R0, 0x1, !P1 ;  /* 0x000000010000780c */ /* 0x000fe40004fa5470 */
[----:B------:R-:W-:Y:S02]  /*6c80*/  CS2R R28, SRZ ;  /* 0x00000000001c7805 */ /* 0x000fe4000001ff00 */
[----:B------:R-:W-:Y:S02]  /*6c90*/  PLOP3.LUT P2, PT, PT, PT, UP1, 0x80, 0x8 ;  /* 0x000000000008781c */ /* 0x000fe40003f4f018 */
[----:B------:R-:W-:Y:S02]  /*6ca0*/  LEA.HI R25, R22, R22, RZ, 0x1 ;  /* 0x0000001616197211 */ /* 0x000fe400078f08ff */
[----:B------:R-:W-:Y:S02]  /*6cb0*/  LOP3.LUT P4, R50, R45, 0xff, RZ, 0xc0, !PT ;  /* 0x000000ff2d327812 */ /* 0x000fe4000788c0ff */
[----:B------:R-:W-:Y:S02]  /*6cc0*/  SEL R4, RZ, 0xffffffff, P3 ;  /* 0xffffffffff047807 */ /* 0x000fe40001800000 */
[----:B------:R-:W-:Y:S02]  /*6cd0*/  P2R R61, PR, RZ, 0x20 ;  /* 0x00000020ff3d7803 */ /* 0x000fe40000000000 */
[----:B------:R-:W-:Y:S03]  /*6ce0*/  @P5 SHF.L.U32 R0, R63, 0x1f, RZ ;  /* 0x0000001f3f005819 */ /* 0x000fe600000006ff */
[----:B------:R-:W-:Y:S01]  /*6cf0*/  @P2 SEL R4, R5, R4, !P4 ;  /* 0x0000000405042207 */ /* 0x000fe20006000000 */
[----:B------:R1:W3:Y:S03]  /*6d00*/  @P5 SYNCS.PHASECHK.TRANS64.TRYWAIT P1, [R2+URZ+0x1a0], R0 ;  /* 0x0001a000020055a7 */ /* 0x0002e600080211ff */
[----:B------:R-:W-:Y:S04]  /*6d10*/  LOP3.LUT R4, R4, 0x1, RZ, 0xc0, !PT ;  /* 0x0000000104047812 */ /* 0x000fe800078ec0ff */
[----:B------:R-:W-:Y:S04]  /*6d20*/  ISETP.NE.U32.AND P2, PT, R4, 0x1, PT ;  /* 0x000000010400780c */ /* 0x000fe80003f45070 */
[----:B------:R-:W-:Y:S01]  /*6d30*/  P2R R66, PR, RZ, 0x4 ;  /* 0x00000004ff427803 */ /* 0x000fe20000000000 */
[----:B------:R4:W2:Y:S01]  /*6d40*/  SYNCS.PHASECHK.TRANS64.TRYWAIT P0, [R27+URZ+0x200], R3 ;  /* 0x000200031b0075a7 */ /* 0x0008a200080011ff */
[C---:B-1----:R-:W-:Y:S01]  /*6d50*/  IMAD.SHL.U32 R0, R25.reuse, 0x20, RZ ;  /* 0x0000002019007824 */ /* 0x042fe200078e00ff */
[----:B------:R-:W-:Y:S04]  /*6d60*/  LOP3.LUT R25, R25, 0xffe, RZ, 0xc0, !PT ;  /* 0x00000ffe19197812 */ /* 0x000fe800078ec0ff */
[----:B------:R-:W-:Y:S01]  /*6d70*/  LOP3.LUT R0, R0, 0xffffffc0, RZ, 0xc0, !PT ;  /* 0xffffffc000007812 */ /* 0x000fe200078ec0ff */
[----:B------:R-:W-:Y:S04]  /*6d80*/  IMAD.IADD R25, R22, 0x1, -R25 ;  /* 0x0000000116197824 */ /* 0x000fe800078e0a19 */
[----:B------:R-:W-:Y:S04]  /*6d90*/  IMAD.IADD R0, R23, 0x1, R0 ;  /* 0x0000000117007824 */ /* 0x000fe800078e0200 */
[----:B------:R-:W-:Y:S01]  /*6da0*/  IMAD R25, R25, 0x100000, R0 ;  /* 0x0010000019197824 */ /* 0x000fe200078e0200 */
[----:B---3--:R-:W-:Y:S01]  /*6db0*/  @P5 SEL R65, RZ, 0x1, !P1 ;  /* 0x00000001ff415807 */ /* 0x008fe20004800000 */
[----:B----4-:R-:W-:Y:S06]  /*6dc0*/  @!P5 BRA `(.L_x_117) ;  /* 0x000000000068d947 */ /* 0x010fec0003800000 */
[----:B------:R-:W-:Y:S01]  /*6dd0*/  HFMA2 R31, -RZ, RZ, 0, 0 ;  /* 0x00000000ff1f7431 */ /* 0x000fe200000001ff */
[----:B------:R-:W-:Y:S01]  /*6de0*/  ISETP.NE.AND P1, PT, R65, RZ, PT ;  /* 0x000000ff4100720c */ /* 0x000fe20003f25270 */
[----:B------:R-:W-:Y:S01]  /*6df0*/  IMAD.U32 R0, RZ, RZ, UR46 ;  /* 0x0000002eff007e24 */ /* 0x000fe2000f8e00ff */
[----:B------:R-:W-:Y:S11]  /*6e00*/  BSSY B0, `(.L_x_118) ;  /* 0x0000005000007945 */ /* 0x000ff60003800000 */
[----:B------:R-:W-:Y:S05]  /*6e10*/  @P1 BRA `(.L_x_119) ;  /* 0x00000000000c1947 */ /* 0x000fea0003800000 */
[----:B------:R-:W-:Y:S04]  /*6e20*/  SHF.L.U32 R4, R63, 0x1f, RZ ;  /* 0x0000001f3f047819 */ /* 0x000fe800000006ff */
[----:B------:R-:W1:Y:S02]  /*6e30*/  SYNCS.PHASECHK.TRANS64.TRYWAIT P1, [R2+URZ+0x1a0], R4 ;  /* 0x0001a004020075a7 */ /* 0x000e6400080211ff */
[----:B-1----:R-:W-:Y:S05]  /*6e40*/  @!P1 BRA `(.L_x_120) ;  /* 0x0000002400c49947 */ /* 0x002fea0003800000 */
.L_x_119:
[----:B------:R-:W-:Y:S05]  /*6e50*/  BSYNC B0 ;  /* 0x0000000000007941 */ /* 0x000fea0003800000 */
.L_x_118:
[----:B------:R-:W-:Y:S01]  /*6e60*/  ISETP.NE.AND P1, PT, R66, RZ, PT ;  /* 0x000000ff4200720c */ /* 0x000fe20003f25270 */
[----:B------:R-:W-:Y:S01]  /*6e70*/  IMAD.MOV.U32 R30, RZ, RZ, RZ ;  /* 0x000000ffff1e7224 */ /* 0x000fe200078e00ff */
[----:B------:R-:W-:Y:S02]  /*6e80*/  CS2R R28, SRZ ;  /* 0x00000000001c7805 */ /* 0x000fe4000001ff00 */
[----:B------:R-:W-:Y:S02]  /*6e90*/  CS2R R38, SRZ ;  /* 0x0000000000267805 */ /* 0x000fe4000001ff00 */
[----:B------:R-:W-:Y:S07]  /*6ea0*/  CS2R R36, SRZ ;  /* 0x0000000000247805 */ /* 0x000fee000001ff00 */
[----:B-1----:R-:W-:Y:S01]  /*6eb0*/  @P1 IMAD R2, R0, 0x800, R44 ;  /* 0x0000080000021824 */ /* 0x002fe200078e022c */
[----:B------:R-:W-:Y:S05]  /*6ec0*/  @P1 WARPSYNC.ALL ;  /* 0x0000000000001948 */ /* 0x000fea0003800000 */
[----:B------:R-:W-:Y:S01]  /*6ed0*/  @P1 LEA R2, R2, UR44, 0x1 ;  /* 0x0000002c02021c11 */ /* 0x000fe2000f8e08ff */
[----:B------:R-:W-:Y:S04]  /*6ee0*/  UIADD3 UR4, UPT, UPT, UR46, 0x1, URZ ;  /* 0x000000012e047890 */ /* 0x000fe8000fffe0ff */
[----:B------:R1:W3:Y:S01]  /*6ef0*/  @P1 LDSM.16.M88.4 R28, [R2+0x400] ;  /* 0x00040000021c183b */ /* 0x0002e20000000200 */
[----:B------:R-:W-:Y:S01]  /*6f00*/  UISETP.NE.AND UP0, UPT, UR4, 0x3, UPT ;  /* 0x000000030400788c */ /* 0x000fe2000bf05270 */
[----:B------:R-:W-:Y:S03]  /*6f10*/  @P1 IMAD R0, R54, 0x2, R2 ;  /* 0x0000000236001824 */ /* 0x000fe600078e0202 */
[----:B------:R-:W-:Y:S02]  /*6f20*/  USEL UR5, URZ, 0x1, UP0 ;  /* 0x00000001ff057887 */ /* 0x000fe40008000000 */
[----:B------:R1:W4:Y:S01]  /*6f30*/  @P1 LDSM.16.M88.4 R36, [R0+0x400] ;  /* 0x000400000024183b */ /* 0x0003220000000200 */
[----:B------:R-:W-:Y:S03]  /*6f40*/  USEL UR4, UR4, URZ, UP0 ;  /* 0x000000ff04047287 */ /* 0x000fe60008000000 */
[----:B------:R-:W-:Y:S03]  /*6f50*/  LOP3.LUT R63, R63, UR5, RZ, 0x3c, !PT ;  /* 0x000000053f3f7c12 */ /* 0x000fe6000f8e3cff */
[----:B------:R-:W-:Y:S02]  /*6f60*/  IMAD.U32 R64, RZ, RZ, UR4 ;  /* 0x00000004ff407e24 */ /* 0x000fe4000f8e00ff */
.L_x_117:
[----:B------:R-:W-:Y:S05]  /*6f70*/  BSYNC B1 ;  /* 0x0000000000017941 */ /* 0x000fea0003800000 */
.L_x_116:
[----:B-1----:R-:W-:Y:S04]  /*6f80*/  SHF.R.U32.HI R0, RZ, 0x15, R25 ;  /* 0x00000015ff007819 */ /* 0x002fe80000011619 */
[----:B------:R-:W-:Y:S01]  /*6f90*/  LOP3.LUT P1, RZ, R0, 0x3, R46, 0x48, !PT ;  /* 0x0000000300ff7812 */ /* 0x000fe2000782482e */
[----:B------:R-:W-:Y:S01]  /*6fa0*/  @!UPT UIADD3 URZ, UPT, UPT, URZ, URZ, URZ ;  /* 0x000000fffffff290 */ /* 0x000fe2000fffe0ff */
[----:B--2---:R-:W-:Y:S11]  /*6fb0*/  @P0 BRA `(.L_x_121) ;  /* 0x0000000000080947 */ /* 0x004ff60003800000 */
[----:B------:R-:W1:Y:S02]  /*6fc0*/  SYNCS.PHASECHK.TRANS64.TRYWAIT P0, [R27+URZ+0x200], R3 ;  /* 0x000200031b0075a7 */ /* 0x000e6400080011ff */
[----:B-1----:R-:W-:Y:S05]  /*6fd0*/  @!P0 BRA `(.L_x_122) ;  /* 0x0000002400748947 */ /* 0x002fea0003800000 */
.L_x_121:
[----:B------:R-:W-:Y:S05]  /*6fe0*/  @!P1 BRA `(.L_x_123) ;  /* 0x0000000000409947 */ /* 0x000fea0003800000 */
[----:B------:R-:W2:Y:S01]  /*6ff0*/  LDCU.64 UR8, c[0x4][0x70] ;  /* 0x01000e00ff0877ac */ /* 0x000ea20008000a00 */
[----:B-1----:R-:W-:Y:S01]  /*7000*/  MOV R3, 0x0 ;  /* 0x0000000000037802 */ /* 0x002fe20000000f00 */
[----:B------:R-:W-:Y:S02]  /*7010*/  HFMA2 R12, -RZ, RZ, 0, 5.9604644775390625e-08 ;  /* 0x00000001ff0c7431 */ /* 0x000fe400000001ff */
[----:B------:R-:W-:Y:S02]  /*7020*/  IMAD.MOV.U32 R8, RZ, RZ, 0x192 ;  /* 0x00000192ff087424 */ /* 0x000fe400078e00ff */
[----:B------:R-:W-:Y:S01]  /*7030*/  IMAD.MOV.U32 R13, RZ, RZ, RZ ;  /* 0x000000ffff0d7224 */ /* 0x000fe200078e00ff */
[----:B------:R-:W1:Y:S01]  /*7040*/  LDCU.64 UR6, c[0x4][0x78] ;  /* 0x01000f00ff0677ac */ /* 0x000e620008000a00 */
[----:B------:R-:W3:Y:S01]  /*7050*/  LDC.64 R2, c[0x4][R3] ;  /* 0x0100000003027b82 */ /* 0x000ee20000000a00 */
[----:B------:R-:W5:Y:S01]  /*7060*/  LDCU.64 UR4, c[0x4][0x10] ;  /* 0x01000200ff0477ac */ /* 0x000f620008000a00 */
[----:B--2---:R-:W-:Y:S01]  /*7070*/  MOV R5, UR9 ;  /* 0x0000000900057c02 */ /* 0x004fe20008000f00 */
[----:B------:R-:W-:Y:S01]  /*7080*/  IMAD.U32 R4, RZ, RZ, UR8 ;  /* 0x00000008ff047e24 */ /* 0x000fe2000f8e00ff */
[----:B-1----:R-:W-:Y:S01]  /*7090*/  MOV R7, UR7 ;  /* 0x0000000700077c02 */ /* 0x002fe20008000f00 */
[----:B------:R-:W-:Y:S01]  /*70a0*/  IMAD.U32 R6, RZ, RZ, UR6 ;  /* 0x00000006ff067e24 */ /* 0x000fe2000f8e00ff */
[----:B-----5:R-:W-:Y:S01]  /*70b0*/  MOV R11, UR5 ;  /* 0x00000005000b7c02 */ /* 0x020fe20008000f00 */
[----:B------:R-:W-:Y:S02]  /*70c0*/  IMAD.U32 R10, RZ, RZ, UR4 ;  /* 0x00000004ff0a7e24 */ /* 0x000fe4000f8e00ff */
[----:B------:R-:W-:Y:S07]  /*70d0*/  LEPC R20, `(.L_x_123) ;  /* 0x000000001014794e */ /* 0x000fee0000000000 */
[----:B---34-:R-:W-:Y:S05]  /*70e0*/  CALL.ABS.NOINC R2 ;  /* 0x0000000002007343 */ /* 0x018fea0003c00000 */
.L_x_123:
[----:B-1-3--:R-:W-:Y:S01]  /*70f0*/  SHF.L.U32 R3, R28, 0x10, RZ ;  /* 0x000000101c037819 */ /* 0x00afe200000006ff */
[----:B------:R-:W-:Y:S05]  /*7100*/  WARPSYNC.ALL ;  /* 0x0000000000007948 */ /* 0x000fea0003800000 */
[----:B------:R-:W-:Y:S01]  /*7110*/  R2UR UR4, R25 ;  /* 0x00000000190472ca */ /* 0x000fe200000e0000 */
[----:B------:R-:W-:Y:S01]  /*7120*/  BSSY.RECONVERGENT B0, `(.L_x_124) ;  /* 0x0000051000007945 */ /* 0x000fe20003800200 */
[----:B------:R-:W-:Y:S02]  /*7130*/  SHF.L.U32 R20, R30, 0x10, RZ ;  /* 0x000000101e147819 */ /* 0x000fe400000006ff */
[----:B------:R-:W-:Y:S02]  /*7140*/  SHF.L.U32 R62, R54, 0x1, RZ ;  /* 0x00000001363e7819 */ /* 0x000fe400000006ff */
[----:B------:R-:W-:Y:S07]  /*7150*/  ISETP.NE.AND P0, PT, R55, RZ, PT ;  /* 0x000000ff3700720c */ /* 0x000fee0003f05270 */
[----:B------:R-:W1:Y:S02]  /*7160*/  LDTM.16dp256bit.x4 R4, tmem[UR4] ;  /* 0x00000004000479ee */ /* 0x000e640008120000 */
[----:B-1----:R-:W-:Y:S01]  /*7170*/  FMUL R0, R24, R4 ;  /* 0x0000000418007220 */ /* 0x002fe20000400000 */
[----:B------:R-:W-:Y:S01]  /*7180*/  LOP3.LUT R4, R28, 0xffff0000, RZ, 0xc0, !PT ;  /* 0xffff00001c047812 */ /* 0x000fe200078ec0ff */
[----:B------:R-:W-:Y:S01]  /*7190*/  FMUL R2, R24, R5 ;  /* 0x0000000518027220 */ /* 0x000fe20000400000 */
[C---:B------:R-:W-:Y:S01]  /*71a0*/  SHF.L.U32 R5, R29.reuse, 0x10, RZ ;  /* 0x000000101d057819 */ /* 0x040fe200000006ff */
[----:B------:R-:W-:Y:S01]  /*71b0*/  FFMA R0, R26, R3, R0 ;  /* 0x000000031a007223 */ /* 0x000fe20000000000 */
[----:B------:R-:W-:Y:S01]  /*71c0*/  FMUL R3, R24, R6 ;  /* 0x0000000618037220 */ /* 0x000fe20000400000 */
[----:B------:R-:W-:Y:S01]  /*71d0*/  LOP3.LUT R6, R29, 0xffff0000, RZ, 0xc0, !PT ;  /* 0xffff00001d067812 */ /* 0x000fe200078ec0ff */
[----:B------:R-:W-:Y:S01]  /*71e0*/  FFMA R2, R26, R4, R2 ;  /* 0x000000041a027223 */ /* 0x000fe20000000002 */
[----:B------:R-:W-:Y:S01]  /*71f0*/  FMUL R7, R24, R7 ;  /* 0x0000000718077220 */ /* 0x000fe20000400000 */
[----:B------:R-:W-:Y:S01]  /*7200*/  FFMA R3, R26, R5, R3 ;  /* 0x000000051a037223 */ /* 0x000fe20000000003 */
[C---:B------:R-:W-:Y:S01]  /*7210*/  FMUL R4, R24.reuse, R8 ;  /* 0x0000000818047220 */ /* 0x040fe20000400000 */
[----:B------:R-:W-:Y:S01]  /*7220*/  FMUL R5, R24, R9 ;  /* 0x0000000918057220 */ /* 0x000fe20000400000 */
[----:B------:R-:W-:Y:S01]  /*7230*/  F2FP.BF16.F32.PACK_AB R32, R2, R0 ;  /* 0x000000000220723e */ /* 0x000fe200000010ff */
[----:B------:R-:W-:Y:S01]  /*7240*/  FFMA R7, R26, R6, R7 ;  /* 0x000000061a077223 */ /* 0x000fe20000000007 */
[----:B------:R-:W-:Y:S01]  /*7250*/  LOP3.LUT R0, R30, 0xffff0000, RZ, 0xc0, !PT ;  /* 0xffff00001e007812 */ /* 0x000fe200078ec0ff */
[----:B------:R-:W-:Y:S01]  /*7260*/  FFMA R4, R26, R20, R4 ;  /* 0x000000141a047223 */ /* 0x000fe20000000004 */
[----:B------:R-:W-:Y:S01]  /*7270*/  SHF.L.U32 R2, R31, 0x10, RZ ;  /* 0x000000101f027819 */ /* 0x000fe200000006ff */
[----:B------:R-:W-:Y:S01]  /*7280*/  FMUL R6, R24, R10 ;  /* 0x0000000a18067220 */ /* 0x000fe20000400000 */
[----:B------:R-:W-:Y:S01]  /*7290*/  F2FP.BF16.F32.PACK_AB R33, R7, R3 ;  /* 0x000000030721723e */ /* 0x000fe200000010ff */
[C---:B------:R-:W-:Y:S01]  /*72a0*/  FFMA R5, R26.reuse, R0, R5 ;  /* 0x000000001a057223 */ /* 0x040fe20000000005 */
[----:B------:R-:W-:Y:S01]  /*72b0*/  LOP3.LUT R3, R31, 0xffff0000, RZ, 0xc0, !PT ;  /* 0xffff00001f037812 */ /* 0x000fe200078ec0ff */
[----:B------:R-:W-:Y:S01]  /*72c0*/  FFMA R6, R26, R2, R6 ;  /* 0x000000021a067223 */ /* 0x000fe20000000006 */
[----:B----4-:R-:W-:Y:S01]  /*72d0*/  SHF.L.U32 R7, R36, 0x10, RZ ;  /* 0x0000001024077819 */ /* 0x010fe200000006ff */
[----:B------:R-:W-:Y:S01]  /*72e0*/  FMUL R11, R24, R11 ;  /* 0x0000000b180b7220 */ /* 0x000fe20000400000 */
[----:B------:R-:W-:Y:S01]  /*72f0*/  LOP3.LUT R0, R36, 0xffff0000, RZ, 0xc0, !PT ;  /* 0xffff000024007812 */ /* 0x000fe200078ec0ff */
[C---:B------:R-:W-:Y:S01]  /*7300*/  FMUL R8, R24.reuse, R12 ;  /* 0x0000000c18087220 */ /* 0x040fe20000400000 */
[----:B------:R-:W-:Y:S01]  /*7310*/  SHF.L.U32 R2, R37, 0x10, RZ ;  /* 0x0000001025027819 */ /* 0x000fe200000006ff */
[----:B------:R-:W-:Y:S01]  /*7320*/  FMUL R9, R24, R13 ;  /* 0x0000000d18097220 */ /* 0x000fe20000400000 */
[----:B------:R-:W-:Y:S01]  /*7330*/  F2FP.BF16.F32.PACK_AB R34, R5, R4 ;  /* 0x000000040522723e */ /* 0x000fe200000010ff */
[C---:B------:R-:W-:Y:S01]  /*7340*/  FFMA R11, R26.reuse, R3, R11 ;  /* 0x000000031a0b7223 */ /* 0x040fe2000000000b */
[----:B------:R-:W-:Y:S01]  /*7350*/  MOV R5, UR46 ;  /* 0x0000002e00057c02 */ /* 0x000fe20008000f00 */
[C---:B------:R-:W-:Y:S01]  /*7360*/  FFMA R8, R26.reuse, R7, R8 ;  /* 0x000000071a087223 */ /* 0x040fe20000000008 */
[----:B------:R-:W-:Y:S01]  /*7370*/  SHF.L.U32 R3, R39, 0x10, RZ ;  /* 0x0000001027037819 */ /* 0x000fe200000006ff */
[----:B------:R-:W-:Y:S01]  /*7380*/  FFMA R9, R26, R0, R9 ;  /* 0x000000001a097223 */ /* 0x000fe20000000009 */
[----:B------:R-:W-:Y:S01]  /*7390*/  LOP3.LUT R0, R37, 0xffff0000, RZ, 0xc0, !PT ;  /* 0xffff000025007812 */ /* 0x000fe200078ec0ff */
[C---:B------:R-:W-:Y:S01]  /*73a0*/  FMUL R10, R24.reuse, R14 ;  /* 0x0000000e180a7220 */ /* 0x040fe20000400000 */
[----:B------:R-:W-:Y:S01]  /*73b0*/  LOP3.LUT R4, R39, 0xffff0000, RZ, 0xc0, !PT ;  /* 0xffff000027047812 */ /* 0x000fe200078ec0ff */
[C---:B------:R-:W-:Y:S01]  /*73c0*/  FMUL R15, R24.reuse, R15 ;  /* 0x0000000f180f7220 */ /* 0x040fe20000400000 */
[----:B------:R-:W-:Y:S01]  /*73d0*/  FMUL R12, R24, R16 ;  /* 0x00000010180c7220 */ /* 0x000fe20000400000 */
[----:B------:R-:W-:Y:S01]  /*73e0*/  FFMA R10, R26, R2, R10 ;  /* 0x000000021a0a7223 */ /* 0x000fe2000000000a */
[----:B------:R-:W-:Y:S01]  /*73f0*/  LOP3.LUT R2, R38, 0xffff0000, RZ, 0xc0, !PT ;  /* 0xffff000026027812 */ /* 0x000fe200078ec0ff */
[----:B------:R-:W-:Y:S01]  /*7400*/  FFMA R15, R26, R0, R15 ;  /* 0x000000001a0f7223 */ /* 0x000fe2000000000f */
[----:B------:R-:W-:Y:S01]  /*7410*/  SHF.L.U32 R0, R38, 0x10, RZ ;  /* 0x0000001026007819 */ /* 0x000fe200000006ff */
[C---:B------:R-:W-:Y:S01]  /*7420*/  FMUL R13, R24.reuse, R17 ;  /* 0x00000011180d7220 */ /* 0x040fe20000400000 */
[C---:B------:R-:W-:Y:S01]  /*7430*/  FMUL R14, R24.reuse, R18 ;  /* 0x00000012180e7220 */ /* 0x040fe20000400000 */
[----:B------:R-:W-:Y:S01]  /*7440*/  FMUL R19, R24, R19 ;  /* 0x0000001318137220 */ /* 0x000fe20000400000 */
[----:B------:R-:W-:Y:S01]  /*7450*/  LEA R5, R5, R44, 0xb ;  /* 0x0000002c05057211 */ /* 0x000fe200078e58ff */
[C---:B------:R-:W-:Y:S01]  /*7460*/  FFMA R12, R26.reuse, R0, R12 ;  /* 0x000000001a0c7223 */ /* 0x040fe2000000000c */
[C---:B------:R-:W-:Y:S01]  /*7470*/  FFMA R13, R26.reuse, R2, R13 ;  /* 0x000000021a0d7223 */ /* 0x040fe2000000000d */
[C---:B------:R-:W-:Y:S01]  /*7480*/  FFMA R14, R26.reuse, R3, R14 ;  /* 0x000000031a0e7223 */ /* 0x040fe2000000000e */
[----:B------:R-:W-:Y:S01]  /*7490*/  FFMA R19, R26, R4, R19 ;  /* 0x000000041a137223 */ /* 0x000fe20000000013 */
[----:B------:R-:W-:Y:S02]  /*74a0*/  F2FP.BF16.F32.PACK_AB R35, R11, R6 ;  /* 0x000000060b23723e */ /* 0x000fe400000010ff */
[----:B------:R-:W-:Y:S02]  /*74b0*/  LEA R5, R5, UR44, 0x1 ;  /* 0x0000002c05057c11 */ /* 0x000fe4000f8e08ff */
[----:B------:R-:W-:Y:S02]  /*74c0*/  F2FP.BF16.F32.PACK_AB R8, R9, R8 ;  /* 0x000000080908723e */ /* 0x000fe400000010ff */
[----:B------:R-:W-:Y:S01]  /*74d0*/  F2FP.BF16.F32.PACK_AB R9, R15, R10 ;  /* 0x0000000a0f09723e */ /* 0x000fe200000010ff */
[----:B------:R1:W-:Y:S01]  /*74e0*/  STSM.16.M88.4 [R5+0x400], R32 ;  /* 0x0004002005007844 */ /* 0x0003e20000000200 */
[----:B------:R-:W-:Y:S02]  /*74f0*/  F2FP.BF16.F32.PACK_AB R10, R13, R12 ;  /* 0x0000000c0d0a723e */ /* 0x000fe400000010ff */
[----:B------:R-:W-:Y:S02]  /*7500*/  F2FP.BF16.F32.PACK_AB R11, R19, R14 ;  /* 0x0000000e130b723e */ /* 0x000fe400000010ff */
[----:B------:R-:W-:Y:S05]  /*7510*/  IADD3 R0, PT, PT, R62, 0x400, R5 ;  /* 0x000004003e007810 */ /* 0x000fea0007ffe005 */
[----:B------:R1:W-:Y:S01]  /*7520*/  STSM.16.M88.4 [R0], R8 ;  /* 0x0000000800007844 */ /* 0x0003e20000000200 */
[----:B------:R-:W-:Y:S01]  /*7530*/  @!PT LDS RZ, [RZ] ;  /* 0x00000000fffff984 */ /* 0x000fe20000000800 */
[----:B------:R-:W-:Y:S01]  /*7540*/  @!PT LDS RZ, [RZ] ;  /* 0x00000000fffff984 */ /* 0x000fe20000000800 */
[----:B------:R-:W-:Y:S01]  /*7550*/  @!PT LDS RZ, [RZ] ;  /* 0x00000000fffff984 */ /* 0x000fe20000000800 */
[----:B------:R-:W-:Y:S01]  /*7560*/  @!PT LDS RZ, [RZ] ;  /* 0x00000000fffff984 */ /* 0x000fe20000000800 */
[----:B------:R2:W-:Y:S07]  /*7570*/  MEMBAR.ALL.CTA ;  /* 0x0000000000007992 */ /* 0x0005ee0000008000 */
[----:B--2---:R-:W2:Y:S02]  /*7580*/  FENCE.VIEW.ASYNC.S ;  /* 0x00000000000073c6 */ /* 0x004ea40000000000 */
[----:B--2---:R-:W-:Y:S06]  /*7590*/  BAR.SYNC.DEFER_BLOCKING 0x1, 0x80 ;  /* 0x0042000000007b1d */ /* 0x004fec0000010000 */
[----:B------:R-:W-:Y:S05]  /*75a0*/  @P0 BRA `(.L_x_125) ;  /* 0x0000000000200947 */ /* 0x000fea0003800000 */
[----:B------:R-:W2:Y:S01]  /*75b0*/  LDCU.64 UR6, c[0x0][0x348] ;  /* 0x00006900ff0677ac */ /* 0x000ea20008000a00 */
[----:B------:R-:W-:Y:S01]  /*75c0*/  ULEA UR5, UR46, UR44, 0xc ;  /* 0x0000002c2e057291 */ /* 0x000fe2000f8e60ff */
[----:B------:R-:W-:Y:S03]  /*75d0*/  UMOV UR51, UR36 ;  /* 0x0000002400337c82 */ /* 0x000fe60008000000 */
[----:B------:R-:W-:Y:S02]  /*75e0*/  UIADD3 UR48, UPT, UPT, UR5, 0x400, URZ ;  /* 0x0000040005307890 */ /* 0x000fe4000fffe0ff */
[----:B--2---:R-:W-:Y:S04]  /*75f0*/  UIADD3 UR4, UP0, UPT, UR6, 0x680, URZ ;  /* 0x0000068006047890 */ /* 0x004fe8000ff1e0ff */
[----:B------:R-:W-:Y:S09]  /*7600*/  UIADD3.X UR5, UPT, UPT, URZ, UR7, URZ, UP0, !UPT ;  /* 0x00000007ff057290 */ /* 0x000ff200087fe4ff */
[----:B------:R2:W-:Y:S02]  /*7610*/  UTMASTG.3D [UR48], [UR4] ;  /* 0x00000030040073b5 */ /* 0x0005e40008010000 */
[----:B--2---:R0:W-:Y:S02]  /*7620*/  UTMACMDFLUSH ;  /* 0x00000000000079b7 */ /* 0x0041e40000000000 */
.L_x_125:
[----:B------:R-:W-:Y:S05]  /*7630*/  BSYNC.RECONVERGENT B0 ;  /* 0x0000000000007941 */ /* 0x000fea0003800200 */
.L_x_124:
[----:B------:R-:W-:Y:S01]  /*7640*/  UIADD3 UR47, UPT, UPT, UR46, 0x1, URZ ;  /* 0x000000012e2f7890 */ /* 0x000fe2000fffe0ff */
[----:B------:R-:W-:Y:S03]  /*7650*/  BSSY.RECONVERGENT B0, `(.L_x_126) ;  /* 0x0000005000007945 */ /* 0x000fe60003800200 */
[----:B------:R-:W-:Y:S04]  /*7660*/  UISETP.NE.AND UP0, UPT, UR47, 0x3, UPT ;  /* 0x000000032f00788c */ /* 0x000fe8000bf05270 */
[----:B------:R-:W-:Y:S01]  /*7670*/  USEL UR45, UR47, URZ, UP0 ;  /* 0x000000ff2f2d7287 */ /* 0x000fe20008000000 */
[----:B------:R-:W-:Y:S11]  /*7680*/  @P0 BRA `(.L_x_127) ;  /* 0x0000000000040947 */ /* 0x000ff60003800000 */
[----:B------:R-:W-:Y:S04]  /*7690*/  DEPBAR.LE SB0, 0x1 ;  /* 0x000080400000791a */ /* 0x000fe80000000000 */
.L_x_127:
[----:B------:R-:W-:Y:S05]  /*76a0*/  BSYNC.RECONVERGENT B0 ;  /* 0x0000000000007941 */ /* 0x000fea0003800200 */
.L_x_126:
[----:B------:R-:W-:Y:S01]  /*76b0*/  BAR.SYNC.DEFER_BLOCKING 0x1, 0x80 ;  /* 0x0042000000007b1d */ /* 0x000fe20000010000 */
[----:B------:R-:W-:Y:S01]  /*76c0*/  ISETP.NE.AND P1, PT, R61, RZ, PT ;  /* 0x000000ff3d00720c */ /* 0x000fe20003f25270 */
[----:B------:R-:W-:Y:S01]  /*76d0*/  UISETP.NE.AND UP0, UPT, UR53, URZ, UPT ;  /* 0x000000ff3500728c */ /* 0x000fe2000bf05270 */
[----:B------:R-:W-:Y:S11]  /*76e0*/  LEA R2, R64, UR44, 0x3 ;  /* 0x0000002c40027c11 */ /* 0x000ff6000f8e18ff */
[----:B------:R-:W-:Y:S01]  /*76f0*/  @P1 SHF.L.U32 R3, R63, 0x1f, RZ ;  /* 0x0000001f3f031819 */ /* 0x000fe200000006ff */
[----:B------:R-:W-:Y:S06]  /*7700*/  BRA.U !UP0, `(.L_x_128) ;  /* 0x0000000108247547 */ /* 0x000fec000b800000 */
[----:B------:R-:W-:Y:S01]  /*7710*/  IMAD.U32 R4, RZ, RZ, UR52 ;  /* 0x00000034ff047e24 */ /* 0x000fe2000f8e00ff */
[----:B-1----:R-:W-:Y:S01]  /*7720*/  MOV R0, UR54 ;  /* 0x0000003600007c02 */ /* 0x002fe20008000f00 */
[----:B------:R-:W-:Y:S03]  /*7730*/  UIADD3 UR4, UPT, UPT, UR52, 0x1, URZ ;  /* 0x0000000134047890 */ /* 0x000fe6000fffe0ff */
[----:B------:R-:W-:Y:S01]  /*7740*/  @P1 LEA R4, R4, UR44, 0x3 ;  /* 0x0000002c04041c11 */ /* 0x000fe2000f8e18ff */
[----:B------:R-:W-:Y:S04]  /*7750*/  UISETP.NE.AND UP0, UPT, UR4, 0x3, UPT ;  /* 0x000000030400788c */ /* 0x000fe8000bf05270 */
[----:B------:R-:W-:Y:S01]  /*7760*/  @P1 VIADD R4, R4, 0x1b8 ;  /* 0x000001b804041836 */ /* 0x000fe20000000000 */
[----:B------:R-:W-:Y:S04]  /*7770*/  USEL UR52, UR4, URZ, UP0 ;  /* 0x000000ff04347287 */ /* 0x000fe80008000000 */
[----:B------:R-:W-:Y:S04]  /*7780*/  @P1 PRMT R0, R0, 0x654, R4 ;  /* 0x0000065400001816 */ /* 0x000fe80000000004 */
[----:B------:R2:W-:Y:S04]  /*7790*/  @P1 SYNCS.ARRIVE.TRANS64.RED.A1T0 RZ, [R0+URZ], RZ ;  /* 0x000000ff00ff19a7 */ /* 0x0005e800081004ff */
.L_x_128:
[----:B------:R-:W3:Y:S01]  /*77a0*/  @P1 SYNCS.PHASECHK.TRANS64.TRYWAIT P0, [R2+URZ+0x1a0], R3 ;  /* 0x0001a003020015a7 */ /* 0x000ee200080011ff */
[----:B------:R-:W-:Y:S01]  /*77b0*/  BSSY B1, `(.L_x_129) ;  /* 0x0000013000017945 */ /* 0x000fe20003800000 */
[----:B---3--:R-:W-:Y:S03]  /*77c0*/  @P1 SEL R65, RZ, 0x1, !P0 ;  /* 0x00000001ff411807 */ /* 0x008fe60004000000 */
[----:B------:R-:W-:Y:S05]  /*77d0*/  @!P1 BRA `(.L_x_130) ;  /* 0x0000000000409947 */ /* 0x000fea0003800000 */
[----:B------:R-:W-:Y:S01]  /*77e0*/  ISETP.NE.AND P1, PT, R66, RZ, PT ;  /* 0x000000ff4200720c */ /* 0x000fe20003f25270 */
[----:B------:R-:W-:Y:S01]  /*77f0*/  BSSY B0, `(.L_x_131) ;  /* 0x0000009000007945 */ /* 0x000fe20003800000 */
[----:B------:R-:W-:Y:S11]  /*7800*/  ISETP.NE.AND P0, PT, R65, RZ, PT ;  /* 0x000000ff4100720c */ /* 0x000ff60003f05270 */
[----:B------:R-:W-:Y:S05]  /*7810*/  @P1 IMAD R3, R64, 0x800, R44 ;  /* 0x0000080040031824 */ /* 0x000fea00078e022c */
[----:B------:R-:W-:Y:S05]  /*7820*/  @P1 LEA R3, R3, UR44, 0x1 ;  /* 0x0000002c03031c11 */ /* 0x000fea000f8e08ff */
[----:B-12---:R-:W-:Y:S01]  /*7830*/  @P1 IMAD.IADD R0, R62, 0x1, R3 ;  /* 0x000000013e001824 */ /* 0x006fe200078e0203 */
[----:B------:R-:W-:Y:S06]  /*7840*/  @P0 BRA `(.L_x_132) ;  /* 0x00000000000c0947 */ /* 0x000fec0003800000 */
[----:B------:R-:W-:Y:S04]  /*7850*/  SHF.L.U32 R63, R63, 0x1f, RZ ;  /* 0x0000001f3f3f7819 */ /* 0x000fe800000006ff */
[----:B------:R-:W1:Y:S02]  /*7860*/  SYNCS.PHASECHK.TRANS64.TRYWAIT P0, [R2+URZ+0x1a0], R63 ;  /* 0x0001a03f020075a7 */ /* 0x000e6400080011ff */
[----:B-1----:R-:W-:Y:S05]  /*7870*/  @!P0 BRA `(.L_x_133) ;  /* 0x0000001c00608947 */ /* 0x002fea0003800000 */
.L_x_132:
[----:B------:R-:W-:Y:S05]  /*7880*/  BSYNC B0 ;  /* 0x0000000000007941 */ /* 0x000fea0003800000 */
.L_x_131:
[----:B------:R-:W-:Y:S11]  /*7890*/  ISETP.NE.AND P0, PT, R66, RZ, PT ;  /* 0x000000ff4200720c */ /* 0x000ff60003f05270 */
[----:B------:R-:W-:Y:S02]  /*78a0*/  @!UPT UIADD3 URZ, UPT, UPT, URZ, URZ, URZ ;  /* 0x000000fffffff290 */ /* 0x000fe4000fffe0ff */
[----:B------:R-:W-:Y:S05]  /*78b0*/  @P0 WARPSYNC.ALL ;  /* 0x0000000000000948 */ /* 0x000fea0003800000 */
[----:B------:R3:W4:Y:S04]  /*78c0*/  @P0 LDSM.16.M88.4 R28, [R3+0x400] ;  /* 0x00040000031c083b */ /* 0x0007280000000200 */
[----:B------:R3:W2:Y:S02]  /*78d0*/  @P0 LDSM.16.M88.4 R36, [R0+0x400] ;  /* 0x000400000024083b */ /* 0x0006a40000000200 */
.L_x_130:
[----:B------:R-:W-:Y:S05]  /*78e0*/  BSYNC B1 ;  /* 0x0000000000017941 */ /* 0x000fea0003800000 */
.L_x_129:
[----:B-123--:R-:W-:Y:S05]  /*78f0*/  VIADD R0, R25, 0x20 ;  /* 0x0000002019007836 */ /* 0x00efea0000000000 */
[----:B------:R-:W-:Y:S04]  /*7900*/  SHF.R.U32.HI R0, RZ, 0x15, R0 ;  /* 0x00000015ff007819 */ /* 0x000fe80000011600 */
[----:B------:R-:W-:Y:S11]  /*7910*/  LOP3.LUT P0, RZ, R0, 0x3, R46, 0x48, !PT ;  /* 0x0000000300ff7812 */ /* 0x000ff6000780482e */
[----:B------:R-:W-:Y:S02]  /*7920*/  @!UPT UIADD3 URZ, UPT, UPT, URZ, URZ, URZ ;  /* 0x000000fffffff290 */ /* 0x000fe4000fffe0ff */
[----:B------:R-:W-:Y:S05]  /*7930*/  @!P0 BRA `(.L_x_134) ;  /* 0x0000000000408947 */ /* 0x000fea0003800000 */
[----:B------:R-:W1:Y:S01]  /*7940*/  LDCU.64 UR8, c[0x4][0x70] ;  /* 0x01000e00ff0877ac */ /* 0x000e620008000a00 */
[----:B------:R-:W-:Y:S01]  /*7950*/  MOV R3, 0x0 ;  /* 0x0000000000037802 */ /* 0x000fe20000000f00 */
[----:B------:R-:W-:Y:S02]  /*7960*/  HFMA2 R12, -RZ, RZ, 0, 5.9604644775390625e-08 ;  /* 0x00000001ff0c7431 */ /* 0x000fe400000001ff */
[----:B------:R-:W-:Y:S02]  /*7970*/  IMAD.MOV.U32 R8, RZ, RZ, 0x192 ;  /* 0x00000192ff087424 */ /* 0x000fe400078e00ff */
[----:B------:R-:W-:Y:S01]  /*7980*/  IMAD.MOV.U32 R13, RZ, RZ, RZ ;  /* 0x000000ffff0d7224 */ /* 0x000fe200078e00ff */
[----:B------:R-:W2:Y:S01]  /*7990*/  LDCU.64 UR6, c[0x4][0x78] ;  /* 0x01000f00ff0677ac */ /* 0x000ea20008000a00 */
[----:B------:R-:W3:Y:S01]  /*79a0*/  LDC.64 R2, c[0x4][R3] ;  /* 0x0100000003027b82 */ /* 0x000ee20000000a00 */
[----:B------:R-:W5:Y:S01]  /*79b0*/  LDCU.64 UR4, c[0x4][0x10] ;  /* 0x01000200ff0477ac */ /* 0x000f620008000a00 */
[----:B-1----:R-:W-:Y:S01]  /*79c0*/  MOV R5, UR9 ;  /* 0x0000000900057c02 */ /* 0x002fe20008000f00 */
[----:B------:R-:W-:Y:S01]  /*79d0*/  IMAD.U32 R4, RZ, RZ, UR8 ;  /* 0x00000008ff047e24 */ /* 0x000fe2000f8e00ff */
[----:B--2---:R-:W-:Y:S01]  /*79e0*/  MOV R7, UR7 ;  /* 0x0000000700077c02 */ /* 0x004fe20008000f00 */
[----:B------:R-:W-:Y:S01]  /*79f0*/  IMAD.U32 R6, RZ, RZ, UR6 ;  /* 0x00000006ff067e24 */ /* 0x000fe2000f8e00ff */
[----:B-----5:R-:W-:Y:S01]  /*7a00*/  MOV R11, UR5 ;  /* 0x00000005000b7c02 */ /* 0x020fe20008000f00 */
[----:B------:R-:W-:Y:S02]  /*7a10*/  IMAD.U32 R10, RZ, RZ, UR4 ;  /* 0x00000004ff0a7e24 */ /* 0x000fe4000f8e00ff */
[----:B------:R-:W-:Y:S07]  /*7a20*/  LEPC R20, `(.L_x_134) ;  /* 0x000000001014794e */ /* 0x000fee0000000000 */
[----:B---34-:R-:W-:Y:S05]  /*7a30*/  CALL.ABS.NOINC R2 ;  /* 0x0000000002007343 */ /* 0x018fea0003c00000 */
.L_x_134:
[----:B------:R-:W-:Y:S01]  /*7a40*/  ISETP.NE.AND P0, PT, R55, RZ, PT ;  /* 0x000000ff3700720c */ /* 0x000fe20003f05270 */
[----:B------:R-:W-:Y:S05]  /*7a50*/  WARPSYNC.ALL ;  /* 0x0000000000007948 */ /* 0x000fea0003800000 */
[----:B------:R-:W-:Y:S01]  /*7a60*/  R2UR UR4, R25 ;  /* 0x00000000190472ca */ /* 0x000fe200000e0000 */
[----:B------:R-:W-:Y:S01]  /*7a70*/  BSSY.RECONVERGENT B0, `(.L_x_135) ;  /* 0x0000057000007945 */ /* 0x000fe20003800200 */
[C---:B----4-:R-:W-:Y:S02]  /*7a80*/  SHF.L.U32 R20, R28.reuse, 0x10, RZ ;  /* 0x000000101c147819 */ /* 0x050fe400000006ff */
[----:B------:R-:W-:Y:S02]  /*7a90*/  LOP3.LUT R21, R28, 0xffff0000, RZ, 0xc0, !PT ;  /* 0xffff00001c157812 */ /* 0x000fe400078ec0ff */
[----:B------:R-:W-:Y:S02]  /*7aa0*/  SHF.L.U32 R25, R29, 0x10, RZ ;  /* 0x000000101d197819 */ /* 0x000fe400000006ff */
[----:B------:R-:W-:Y:S02]  /*7ab0*/  SHF.L.U32 R28, R30, 0x10, RZ ;  /* 0x000000101e1c7819 */ /* 0x000fe400000006ff */
[C---:B------:R-:W-:Y:S02]  /*7ac0*/  SHF.L.U32 R32, R36.reuse, 0x10, RZ ;  /* 0x0000001024207819 */ /* 0x040fe400000006ff */
[----:B------:R-:W-:Y:S01]  /*7ad0*/  LOP3.LUT R33, R36, 0xffff0000, RZ, 0xc0, !PT ;  /* 0xffff000024217812 */ /* 0x000fe200078ec0ff */
[----:B------:R-:W1:Y:S01]  /*7ae0*/  LDTM.16dp256bit.x4 R4, tmem[UR4+0x20] ;  /* 0x00002004000479ee */ /* 0x000e620008120000 */
[----:B------:R-:W-:Y:S01]  /*7af0*/  R2UR UR4, R27 ;  /* 0x000000001b0472ca */ /* 0x000fe200000e0000 */
[----:B------:R-:W-:Y:S01]  /*7b00*/  NOP ;  /* 0x0000000000007918 */ /* 0x000fe20000000000 */
[----:B------:R-:W-:Y:S02]  /*7b10*/  LOP3.LUT R27, R29, 0xffff0000, RZ, 0xc0, !PT ;  /* 0xffff00001d1b7812 */ /* 0x000fe400078ec0ff */
[----:B------:R-:W-:Y:S02]  /*7b20*/  LOP3.LUT R29, R30, 0xffff0000, RZ, 0xc0, !PT ;  /* 0xffff00001e1d7812 */ /* 0x000fe400078ec0ff */
[C---:B------:R-:W-:Y:S02]  /*7b30*/  SHF.L.U32 R30, R31.reuse, 0x10, RZ ;  /* 0x000000101f1e7819 */ /* 0x040fe400000006ff */
[----:B------:R-:W-:Y:S02]  /*7b40*/  LOP3.LUT R31, R31, 0xffff0000, RZ, 0xc0, !PT ;  /* 0xffff00001f1f7812 */ /* 0x000fe400078ec0ff */
[C---:B------:R-:W-:Y:S02]  /*7b50*/  SHF.L.U32 R34, R37.reuse, 0x10, RZ ;  /* 0x0000001025227819 */ /* 0x040fe400000006ff */
[----:B------:R-:W-:Y:S01]  /*7b60*/  LOP3.LUT R35, R37, 0xffff0000, RZ, 0xc0, !PT ;  /* 0xffff000025237812 */ /* 0x000fe200078ec0ff */
[----:B------:R-:W-:Y:S01]  /*7b70*/  UIADD3 UR4, UPT, UPT, UR4, 0x220, URZ ;  /* 0x0000022004047890 */ /* 0x000fe2000fffe0ff */
[C---:B------:R-:W-:Y:S02]  /*7b80*/  SHF.L.U32 R36, R38.reuse, 0x10, RZ ;  /* 0x0000001026247819 */ /* 0x040fe400000006ff */
[----:B------:R-:W-:Y:S01]  /*7b90*/  LOP3.LUT R37, R38, 0xffff0000, RZ, 0xc0, !PT ;  /* 0xffff000026257812 */ /* 0x000fe200078ec0ff */
[----:B------:R-:W-:Y:S01]  /*7ba0*/  UPRMT UR4, UR54, 0x654, UR4 ;  /* 0x0000065436047896 */ /* 0x000fe20008000004 */
[C---:B------:R-:W-:Y:S02]  /*7bb0*/  SHF.L.U32 R38, R39.reuse, 0x10, RZ ;  /* 0x0000001027267819 */ /* 0x040fe400000006ff */
[----:B------:R-:W-:Y:S01]  /*7bc0*/  LOP3.LUT R39, R39, 0xffff0000, RZ, 0xc0, !PT ;  /* 0xffff000027277812 */ /* 0x000fe200078ec0ff */
[C---:B-1----:R-:W-:Y:S01]  /*7bd0*/  FMUL R4, R24.reuse, R4 ;  /* 0x0000000418047220 */ /* 0x042fe20000400000 */
[C---:B------:R-:W-:Y:S01]  /*7be0*/  FMUL R5, R24.reuse, R5 ;  /* 0x0000000518057220 */ /* 0x040fe20000400000 */
[----:B------:R-:W-:Y:S03]  /*7bf0*/  FMUL R6, R24, R6 ;  /* 0x0000000618067220 */ /* 0x000fe60000400000 */
[----:B------:R-:W-:Y:S01]  /*7c00*/  SYNCS.ARRIVE.TRANS64.RED.A1T0 RZ, [UR4], RZ ;  /* 0x000000ffffff79a7 */ /* 0x000fe20008100404 */
[C---:B------:R-:W-:Y:S01]  /*7c10*/  FFMA R4, R26.reuse, R20, R4 ;  /* 0x000000141a047223 */ /* 0x040fe20000000004 */
[C---:B------:R-:W-:Y:S01]  /*7c20*/  FFMA R5, R26.reuse, R21, R5 ;  /* 0x000000151a057223 */ /* 0x040fe20000000005 */
[----:B------:R-:W-:Y:S01]  /*7c30*/  FFMA R6, R26, R25, R6 ;  /* 0x000000191a067223 */ /* 0x000fe20000000006 */
[C---:B------:R-:W-:Y:S01]  /*7c40*/  FMUL R7, R24.reuse, R7 ;  /* 0x0000000718077220 */ /* 0x040fe20000400000 */
[C---:B------:R-:W-:Y:S01]  /*7c50*/  FMUL R8, R24.reuse, R8 ;  /* 0x0000000818087220 */ /* 0x040fe20000400000 */
[----:B------:R-:W-:Y:S01]  /*7c60*/  FMUL R9, R24, R9 ;  /* 0x0000000918097220 */ /* 0x000fe20000400000 */
[----:B------:R-:W-:Y:S01]  /*7c70*/  F2FP.BF16.F32.PACK_AB R4, R5, R4 ;  /* 0x000000040504723e */ /* 0x000fe200000010ff */
[C---:B------:R-:W-:Y:S01]  /*7c80*/  FFMA R7, R26.reuse, R27, R7 ;  /* 0x0000001b1a077223 */ /* 0x040fe20000000007 */
[C---:B------:R-:W-:Y:S01]  /*7c90*/  FFMA R8, R26.reuse, R28, R8 ;  /* 0x0000001c1a087223 */ /* 0x040fe20000000008 */
[----:B------:R-:W-:Y:S01]  /*7ca0*/  FFMA R9, R26, R29, R9 ;  /* 0x0000001d1a097223 */ /* 0x000fe20000000009 */
[C---:B------:R-:W-:Y:S01]  /*7cb0*/  FMUL R10, R24.reuse, R10 ;  /* 0x0000000a180a7220 */ /* 0x040fe20000400000 */
[C---:B------:R-:W-:Y:S01]  /*7cc0*/  FMUL R11, R24.reuse, R11 ;  /* 0x0000000b180b7220 */ /* 0x040fe20000400000 */
[----:B------:R-:W-:Y:S01]  /*7cd0*/  F2FP.BF16.F32.PACK_AB R5, R7, R6 ;  /* 0x000000060705723e */ /* 0x000fe200000010ff */
[C---:B------:R-:W-:Y:S01]  /*7ce0*/  FMUL R0, R24.reuse, R12 ;  /* 0x0000000c18007220 */ /* 0x040fe20000400000 */
[----:B------:R-:W-:Y:S01]  /*7cf0*/  FMUL R2, R24, R13 ;  /* 0x0000000d18027220 */ /* 0x000fe20000400000 */
[----:B------:R-:W-:Y:S01]  /*7d00*/  FFMA R10, R26, R30, R10 ;  /* 0x0000001e1a0a7223 */ /* 0x000fe2000000000a */
[----:B------:R-:W-:Y:S01]  /*7d10*/  FMUL R3, R24, R14 ;  /* 0x0000000e18037220 */ /* 0x000fe20000400000 */
[----:B------:R-:W-:Y:S01]  /*7d20*/  F2FP.BF16.F32.PACK_AB R6, R9, R8 ;  /* 0x000000080906723e */ /* 0x000fe200000010ff */
[----:B------:R-:W-:Y:S01]  /*7d30*/  FFMA R11, R26, R31, R11 ;  /* 0x0000001f1a0b7223 */ /* 0x000fe2000000000b */
[C---:B------:R-:W-:Y:S01]  /*7d40*/  FMUL R15, R24.reuse, R15 ;  /* 0x0000000f180f7220 */ /* 0x040fe20000400000 */
[----:B------:R-:W-:Y:S01]  /*7d50*/  FMUL R12, R24, R16 ;  /* 0x00000010180c7220 */ /* 0x000fe20000400000 */
[----:B------:R-:W-:Y:S01]  /*7d60*/  FFMA R0, R26, R32, R0 ;  /* 0x000000201a007223 */ /* 0x000fe20000000000 */
[----:B------:R-:W-:Y:S01]  /*7d70*/  MOV R8, UR45 ;  /* 0x0000002d00087c02 */ /* 0x000fe20008000f00 */
[----:B------:R-:W-:Y:S01]  /*7d80*/  FMUL R13, R24, R17 ;  /* 0x00000011180d7220 */ /* 0x000fe20000400000 */
[----:B------:R-:W-:Y:S01]  /*7d90*/  FFMA R2, R26, R33, R2 ;  /* 0x000000211a027223 */ /* 0x000fe20000000002 */
[----:B------:R-:W-:Y:S01]  /*7da0*/  FMUL R14, R24, R18 ;  /* 0x00000012180e7220 */ /* 0x000fe20000400000 */
[C---:B------:R-:W-:Y:S01]  /*7db0*/  FFMA R3, R26.reuse, R34, R3 ;  /* 0x000000221a037223 */ /* 0x040fe20000000003 */
[----:B------:R-:W-:Y:S01]  /*7dc0*/  FFMA R15, R26, R35, R15 ;  /* 0x000000231a0f7223 */ /* 0x000fe2000000000f */
[----:B------:R-:W-:Y:S01]  /*7dd0*/  FMUL R19, R24, R19 ;  /* 0x0000001318137220 */ /* 0x000fe20000400000 */
[----:B------:R-:W-:Y:S01]  /*7de0*/  FFMA R12, R26, R36, R12 ;  /* 0x000000241a0c7223 */ /* 0x000fe2000000000c */
[----:B------:R-:W-:Y:S01]  /*7df0*/  LEA R8, R8, R44, 0xb ;  /* 0x0000002c08087211 */ /* 0x000fe200078e58ff */
        /* <DEDUP_REMOVED lines=21> */
[----:B------:R-:W-:Y:S02]  /*7f50*/  ULEA UR5, UR45, UR44, 0xc ;  /* 0x0000002c2d057291 */ /* 0x000fe4000f8e60ff */
[----:B------:R-:W-:Y:S02]  /*7f60*/  UIADD3 UR9, UPT, UPT, UR49, 0x20, URZ ;  /* 0x0000002031097890 */ /* 0x000fe4000fffe0ff */
[----:B------:R-:W-:Y:S01]  /*7f70*/  UIADD3 UR8, UPT, UPT, UR5, 0x400, URZ ;  /* 0x0000040005087890 */ /* 0x000fe2000fffe0ff */
[----:B------:R-:W-:Y:S01]  /*7f80*/  UMOV UR10, UR50 ;  /* 0x00000032000a7c82 */ /* 0x000fe20008000000 */
[----:B------:R-:W-:Y:S01]  /*7f90*/  UMOV UR11, UR36 ;  /* 0x00000024000b7c82 */ /* 0x000fe20008000000 */
[----:B--2---:R-:W-:Y:S04]  /*7fa0*/  UIADD3 UR4, UP0, UPT, UR6, 0x680, URZ ;  /* 0x0000068006047890 */ /* 0x004fe8000ff1e0ff */
[----:B------:R-:W-:Y:S09]  /*7fb0*/  UIADD3.X UR5, UPT, UPT, URZ, UR7, URZ, UP0, !UPT ;  /* 0x00000007ff057290 */ /* 0x000ff200087fe4ff */
[----:B------:R2:W-:Y:S02]  /*7fc0*/  UTMASTG.3D [UR8], [UR4] ;  /* 0x00000008040073b5 */ /* 0x0005e40008010000 */
[----:B--2---:R0:W-:Y:S02]  /*7fd0*/  UTMACMDFLUSH ;  /* 0x00000000000079b7 */ /* 0x0041e40000000000 */
.L_x_136:
[----:B------:R-:W-:Y:S05]  /*7fe0*/  BSYNC.RECONVERGENT B0 ;  /* 0x0000000000007941 */ /* 0x000fea0003800200 */
.L_x_135:
[----:B------:R-:W-:Y:S01]  /*7ff0*/  UIADD3 UR4, UPT, UPT, UR45, 0x1, URZ ;  /* 0x000000012d047890 */ /* 0x000fe2000fffe0ff */
[----:B------:R-:W-:Y:S03]  /*8000*/  BSSY.RECONVERGENT B0, `(.L_x_137) ;  /* 0x0000008000007945 */ /* 0x000fe60003800200 */
[----:B------:R-:W-:Y:S04]  /*8010*/  UISETP.NE.AND UP0, UPT, UR4, 0x3, UPT ;  /* 0x000000030400788c */ /* 0x000fe8000bf05270 */
[----:B------:R-:W-:Y:S02]  /*8020*/  UISETP.EQ.XOR UP1, UPT, UR47, 0x3, !UP0 ;  /* 0x000000032f00788c */ /* 0x000fe4000c722a70 */
[----:B------:R-:W-:Y:S02]  /*8030*/  USEL UR46, UR4, URZ, UP0 ;  /* 0x000000ff042e7287 */ /* 0x000fe40008000000 */
[----:B------:R-:W-:Y:S04]  /*8040*/  USEL UR5, URZ, 0x1, !UP1 ;  /* 0x00000001ff057887 */ /* 0x000fe8000c800000 */
[----:B------:R-:W-:Y:S01]  /*8050*/  ULOP3.LUT UR55, UR55, UR5, URZ, 0x3c, !UPT ;  /* 0x0000000537377292 */ /* 0x000fe2000f8e3cff */
[----:B------:R-:W-:Y:S11]  /*8060*/  @P0 BRA `(.L_x_138) ;  /* 0x0000000000040947 */ /* 0x000ff60003800000 */
[----:B------:R-:W-:Y:S04]  /*8070*/  DEPBAR.LE SB0, 0x1 ;  /* 0x000080400000791a */ /* 0x000fe80000000000 */
.L_x_138:
[----:B------:R-:W-:Y:S05]  /*8080*/  BSYNC.RECONVERGENT B0 ;  /* 0x0000000000007941 */ /* 0x000fea0003800200 */
.L_x_137:
[----:B------:R-:W-:Y:S01]  /*8090*/  BAR.SYNC.DEFER_BLOCKING 0x1, 0x80 ;  /* 0x0042000000007b1d */ /* 0x000fe20000010000 */
[----:B------:R-:W-:Y:S01]  /*80a0*/  UISETP.NE.AND UP0, UPT, UR53, -0x2, UPT ;  /* 0xfffffffe3500788c */ /* 0x000fe2000bf05270 */
[----:B------:R-:W-:Y:S08]  /*80b0*/  IADD3 R22, PT, PT, R22, 0x1, RZ ;  /* 0x0000000116167810 */ /* 0x000ff00007ffe0ff */
[----:B------:R-:W-:Y:S05]  /*80c0*/  BRA.U !UP0, `(.L_x_139) ;  /* 0x0000000108287547 */ /* 0x000fea000b800000 */
[----:B------:R-:W-:Y:S01]  /*80d0*/  ISETP.NE.AND P0, PT, R61, RZ, PT ;  /* 0x000000ff3d00720c */ /* 0x000fe20003f05270 */
[----:B------:R-:W-:Y:S01]  /*80e0*/  IMAD.U32 R2, RZ, RZ, UR52 ;  /* 0x00000034ff027e24 */ /* 0x000fe2000f8e00ff */
[----:B------:R-:W-:Y:S01]  /*80f0*/  UIADD3 UR4, UPT, UPT, UR52, 0x1, URZ ;  /* 0x0000000134047890 */ /* 0x000fe2000fffe0ff */
[----:B------:R-:W-:Y:S03]  /*8100*/  IMAD.U32 R0, RZ, RZ, UR54 ;  /* 0x00000036ff007e24 */ /* 0x000fe6000f8e00ff */
[----:B------:R-:W-:Y:S04]  /*8110*/  UISETP.NE.AND UP0, UPT, UR4, 0x3, UPT ;  /* 0x000000030400788c */ /* 0x000fe8000bf05270 */
[----:B------:R-:W-:Y:S03]  /*8120*/  USEL UR52, UR4, URZ, UP0 ;  /* 0x000000ff04347287 */ /* 0x000fe60008000000 */
[----:B------:R-:W-:Y:S05]  /*8130*/  @P0 LEA R2, R2, UR44, 0x3 ;  /* 0x0000002c02020c11 */ /* 0x000fea000f8e18ff */
[----:B------:R-:W-:Y:S05]  /*8140*/  @P0 VIADD R2, R2, 0x1b8 ;  /* 0x000001b802020836 */ /* 0x000fea0000000000 */
[----:B------:R-:W-:Y:S04]  /*8150*/  @P0 PRMT R0, R0, 0x654, R2 ;  /* 0x0000065400000816 */ /* 0x000fe80000000002 */
[----:B------:R2:W-:Y:S03]  /*8160*/  @P0 SYNCS.ARRIVE.TRANS64.RED.A1T0 RZ, [R0+URZ], RZ ;  /* 0x000000ff00ff09a7 */ /* 0x0005e600081004ff */
.L_x_139:
[----:B------:R-:W-:Y:S01]  /*8170*/  R2UR UR6, R60 ;  /* 0x000000003c0672ca */ /* 0x000fe200000e0000 */
[----:B------:R-:W-:Y:S01]  /*8180*/  UIADD3 UR53, UPT, UPT, UR53, 0x2, URZ ;  /* 0x0000000235357890 */ /* 0x000fe2000fffe0ff */
[----:B------:R-:W-:Y:S02]  /*8190*/  R2UR UR5, R47 ;  /* 0x000000002f0572ca */ /* 0x000fe400000e0000 */
[----:B------:R-:W-:Y:S02]  /*81a0*/  R2UR UR4, R48 ;  /* 0x00000000300472ca */ /* 0x000fe400000e0000 */
[----:B------:R-:W-:Y:S02]  /*81b0*/  R2UR UR36, R58 ;  /* 0x000000003a2472ca */ /* 0x000fe400000e0000 */
[----:B------:R-:W-:Y:S02]  /*81c0*/  ISETP.NE.AND P0, PT, R51, 0x2, PT ;  /* 0x000000023300780c */ /* 0x000fe40003f05270 */
[----:B------:R-:W-:Y:S02]  /*81d0*/  ISETP.NE.AND P1, PT, R22, 0x4, PT ;  /* 0x000000041600780c */ /* 0x000fe40003f25270 */
[----:B------:R-:W-:Y:S01]  /*81e0*/  SEL R2, RZ, 0x1, P0 ;  /* 0x00000001ff027807 */ /* 0x000fe20000000000 */
[----:B------:R-:W-:Y:S01]  /*81f0*/  UISETP.NE.AND UP0, UPT, UR6, URZ, UPT ;  /* 0x000000ff0600728c */ /* 0x000fe2000bf05270 */
[----:B--2---:R-:W-:Y:S01]  /*8200*/  SEL R0, RZ, 0x1, P1 ;  /* 0x00000001ff007807 */ /* 0x004fe20000800000 */
[----:B------:R-:W-:Y:S01]  /*8210*/  UIADD3 UR30, UPT, UPT, UR37, UR5, URZ ;  /* 0x00000005251e7290 */ /* 0x000fe2000fffe0ff */
[----:B------:R-:W-:Y:S01]  /*8220*/  LOP3.LUT R52, R52, R2, RZ, 0x3c, !PT ;  /* 0x0000000234347212 */ /* 0x000fe200078e3cff */
[----:B------:R-:W-:Y:S01]  /*8230*/  UIADD3 UR26, UPT, UPT, UR38, UR4, URZ ;  /* 0x00000004261a7290 */ /* 0x000fe2000fffe0ff */
[----:B------:R-:W-:Y:S02]  /*8240*/  LOP3.LUT R53, R53, R0, RZ, 0x3c, !PT ;  /* 0x0000000035357212 */ /* 0x000fe400078e3cff */
[----:B------:R-:W-:Y:S02]  /*8250*/  SEL R51, R51, RZ, P0 ;  /* 0x000000ff33337207 */ /* 0x000fe40000000000 */
[----:B------:R-:W-:Y:S01]  /*8260*/  SEL R22, R22, RZ, P1 ;  /* 0x000000ff16167207 */ /* 0x000fe20000800000 */
[----:B------:R-:W-:Y:S06]  /*8270*/  BRA.U UP0, `(.L_x_140) ;  /* 0xffffffdd005c7547 */ /* 0x000fec000b83ffff */
[----:B------:R-:W-:-:S13]  /*8280*/  R2UR UR4, R49 ;  /* 0x00000000310472ca */ /* 0x000fda00000e0000 */
[----:B------:R-:W-:-:S09]  /*8290*/  UISETP.NE.AND UP0, UPT, UR4, URZ, UPT ;  /* 0x000000ff0400728c */ /* 0x000fd2000bf05270 */
[----:B------:R-:W-:Y:S05]  /*82a0*/  BRA.U !UP0, `(.L_x_141) ;  /* 0x0000000108487547 */ /* 0x000fea000b800000 */
[----:B------:R-:W2:Y:S02]  /*82b0*/  LDCU.64 UR4, c[0x0][0x890] ;  /* 0x00011200ff0477ac */ /* 0x000ea40008000a00 */
[----:B--2---:R-:W-:-:S04]  /*82c0*/  UISETP.NE.U32.AND UP0, UPT, UR4, URZ, UPT ;  /* 0x000000ff0400728c */ /* 0x004fc8000bf05070 */
[----:B------:R-:W-:-:S09]  /*82d0*/  UISETP.NE.AND.EX UP0, UPT, UR5, URZ, UPT, UP0 ;  /* 0x000000ff0500728c */ /* 0x000fd2000bf05300 */
[----:B------:R-:W-:Y:S05]  /*82e0*/  BRA.U UP0, `(.L_x_142) ;  /* 0x00000001000c7547 */ /* 0x000fea000b800000 */
[----:B------:R-:W-:-:S13]  /*82f0*/  FSETP.NEU.AND P0, PT, R26, RZ, PT ;  /* 0x000000ff1a00720b */ /* 0x000fda0003f0d000 */
[----:B------:R-:W-:Y:S05]  /*8300*/  @!P0 EXIT ;  /* 0x000000000000894d */ /* 0x000fea0003800000 */
[----:B------:R-:W-:Y:S05]  /*8310*/  BRA `(.L_x_141) ;  /* 0x00000000002c7947 */ /* 0x000fea0003800000 */
.L_x_142:
[----:B------:R-:W-:Y:S01]  /*8320*/  ISETP.NE.AND P0, PT, R50, RZ, PT ;  /* 0x000000ff3200720c */ /* 0x000fe20003f05270 */
[----:B------:R-:W-:-:S12]  /*8330*/  BSSY.RECONVERGENT B0, `(.L_x_141) ;  /* 0x0000009000007945 */ /* 0x000fd80003800200 */
[----:B------:R-:W-:Y:S05]  /*8340*/  @P0 BRA `(.L_x_143) ;  /* 0x0000000000140947 */ /* 0x000fea0003800000 */
[----:B------:R-:W2:Y:S02]  /*8350*/  LDCU.64 UR4, c[0x0][0x888] ;  /* 0x00011100ff0477ac */ /* 0x000ea40008000a00 */
[----:B--2---:R-:W-:-:S04]  /*8360*/  ISETP.NE.U32.AND P0, PT, RZ, UR4, PT ;  /* 0x00000004ff007c0c */ /* 0x004fc8000bf05070 */
[----:B------:R-:W-:-:S13]  /*8370*/  ISETP.NE.AND.EX P0, PT, RZ, UR5, PT, P0 ;  /* 0x00000005ff007c0c */ /* 0x000fda000bf05300 */
[----:B------:R-:W-:Y:S05]  /*8380*/  @!P0 EXIT ;  /* 0x000000000000894d */ /* 0x000fea0003800000 */
[----:B------:R-:W-:Y:S05]  /*8390*/  BRA `(.L_x_144) ;  /* 0x0000000000087947 */ /* 0x000fea0003800000 */
.L_x_143:
[----:B------:R-:W-:-:S13]  /*83a0*/  FSETP.NEU.AND P0, PT, R26, RZ, PT ;  /* 0x000000ff1a00720b */ /* 0x000fda0003f0d000 */
[----:B------:R-:W-:Y:S05]  /*83b0*/  @!P0 EXIT ;  /* 0x000000000000894d */ /* 0x000fea0003800000 */
.L_x_144:
[----:B------:R-:W-:Y:S05]  /*83c0*/  BSYNC.RECONVERGENT B0 ;  /* 0x0000000000007941 */ /* 0x000fea0003800200 */
.L_x_141:
[----:B------:R-:W-:Y:S01]  /*83d0*/  ULEA UR4, UR52, UR44, 0x3 ;  /* 0x0000002c34047291 */ /* 0x000fe2000f8e18ff */
[----:B------:R-:W-:-:S04]  /*83e0*/  DEPBAR.LE SB0, 0x0 ;  /* 0x000080000000791a */ /* 0x000fc80000000000 */
[----:B------:R-:W-:-:S04]  /*83f0*/  UIADD3 UR4, UPT, UPT, UR4, 0x1b8, URZ ;  /* 0x000001b804047890 */ /* 0x000fc8000fffe0ff */
[----:B------:R-:W-:-:S09]  /*8400*/  UPRMT UR4, UR54, 0x654, UR4 ;  /* 0x0000065436047896 */ /* 0x000fd20008000004 */
[----:B------:R-:W-:Y:S01]  /*8410*/  SYNCS.ARRIVE.TRANS64.RED.A1T0 RZ, [UR4], RZ ;  /* 0x000000ffffff79a7 */ /* 0x000fe20008100404 */
[----:B------:R-:W-:Y:S05]  /*8420*/  EXIT ;  /* 0x000000000000794d */ /* 0x000fea0003800000 */
.L_x_25:
[----:B---3--:R3:W4:Y:S02]  /*8430*/  SYNCS.PHASECHK.TRANS64.TRYWAIT P0, [R0+URZ+0x250], R2 ;  /* 0x00025002000075a7 */ /* 0x00872400080011ff */
[----:B----4-:R-:W-:Y:S05]  /*8440*/  @!P0 NANOSLEEP.SYNCS 0x989680 ;  /* 0x009896800000895d */ /* 0x010fea0003900000 */
[----:B------:R-:W4:Y:S02]  /*8450*/  @!P0 SYNCS.PHASECHK.TRANS64 P0, [R0+URZ+0x250], R2 ;  /* 0x00025002000085a7 */ /* 0x000f2400080010ff */
[----:B----4-:R-:W-:Y:S05]  /*8460*/  @!P0 BRA `(.L_x_25) ;  /* 0xfffffffc00f08947 */ /* 0x010fea000383ffff */
[----:B------:R-:W-:Y:S05]  /*8470*/  BRA `(.L_x_145) ;  /* 0xffffff9400b87947 */ /* 0x000fea000383ffff */
.L_x_28:
[----:B--2---:R-:W-:-:S07]  /*8480*/  MOV R0, UR33 ;  /* 0x0000002100007c02 */ /* 0x004fce0008000f00 */
.L_x_146:
[----:B--2---:R2:W3:Y:S02]  /*8490*/  SYNCS.PHASECHK.TRANS64.TRYWAIT P0, [R0+URZ+0xd0], R3 ;  /* 0x0000d003000075a7 */ /* 0x0044e400080011ff */
[----:B---3--:R-:W-:Y:S05]  /*84a0*/  @!P0 NANOSLEEP.SYNCS 0x989680 ;  /* 0x009896800000895d */ /* 0x008fea0003900000 */
[----:B------:R-:W3:Y:S02]  /*84b0*/  @!P0 SYNCS.PHASECHK.TRANS64 P0, [R0+URZ+0xd0], R3 ;  /* 0x0000d003000085a7 */ /* 0x000ee400080010ff */
[----:B---3--:R-:W-:Y:S05]  /*84c0*/  @!P0 BRA `(.L_x_146) ;  /* 0xfffffffc00f08947 */ /* 0x008fea000383ffff */
[----:B------:R-:W-:Y:S05]  /*84d0*/  BRA `(.L_x_27) ;  /* 0xffffff9800007947 */ /* 0x000fea000383ffff */
.L_x_35:
[----:B-1----:R-:W-:-:S07]  /*84e0*/  MOV R0, UR17 ;  /* 0x0000001100007c02 */ /* 0x002fce0008000f00 */
.L_x_147:
[----:B-1----:R1:W2:Y:S02]  /*84f0*/  SYNCS.PHASECHK.TRANS64.TRYWAIT P0, [R0+URZ+0xd0], R3 ;  /* 0x0000d003000075a7 */ /* 0x0022a400080011ff */
[----:B--2---:R-:W-:Y:S05]  /*8500*/  @!P0 NANOSLEEP.SYNCS 0x989680 ;  /* 0x009896800000895d */ /* 0x004fea0003900000 */
[----:B------:R-:W2:Y:S02]  /*8510*/  @!P0 SYNCS.PHASECHK.TRANS64 P0, [R0+URZ+0xd0], R3 ;  /* 0x0000d003000085a7 */ /* 0x000ea400080010ff */
[----:B--2---:R-:W-:Y:S05]  /*8520*/  @!P0 BRA `(.L_x_147) ;  /* 0xfffffffc00f08947 */ /* 0x004fea000383ffff */
[----:B------:R-:W-:Y:S05]  /*8530*/  BRA `(.L_x_34) ;  /* 0xffffff9800c07947 */ /* 0x000fea000383ffff */
.L_x_40:
[----:B-1----:R1:W2:Y:S02]  /*8540*/  SYNCS.PHASECHK.TRANS64.TRYWAIT P0, [R3+URZ+0x1e0], R0 ;  /* 0x0001e000030075a7 */ /* 0x0022a400080011ff */
[----:B--2---:R-:W-:Y:S05]  /*8550*/  @!P0 NANOSLEEP.SYNCS 0x989680 ;  /* 0x009896800000895d */ /* 0x004fea0003900000 */
[----:B------:R-:W2:Y:S02]  /*8560*/  @!P0 SYNCS.PHASECHK.TRANS64 P0, [R3+URZ+0x1e0], R0 ;  /* 0x0001e000030085a7 */ /* 0x000ea400080010ff */
[----:B--2---:R-:W-:Y:S05]  /*8570*/  @!P0 BRA `(.L_x_40) ;  /* 0xfffffffc00f08947 */ /* 0x004fea000383ffff */
[----:B------:R-:W-:Y:S05]  /*8580*/  BRA `(.L_x_148) ;  /* 0xffffff9c00687947 */ /* 0x000fea000383ffff */
.L_x_44:
[----:B------:R-:W-:-:S07]  /*8590*/  MOV R0, UR4 ;  /* 0x0000000400007c02 */ /* 0x000fce0008000f00 */
.L_x_149:
[----:B-1----:R1:W2:Y:S02]  /*85a0*/  SYNCS.PHASECHK.TRANS64.TRYWAIT P0, [R0+URZ], R2 ;  /* 0x00000002000075a7 */ /* 0x0022a400080011ff */
[----:B--2---:R-:W-:Y:S05]  /*85b0*/  @!P0 NANOSLEEP.SYNCS 0x989680 ;  /* 0x009896800000895d */ /* 0x004fea0003900000 */
[----:B------:R-:W2:Y:S02]  /*85c0*/  @!P0 SYNCS.PHASECHK.TRANS64 P0, [R0+URZ], R2 ;  /* 0x00000002000085a7 */ /* 0x000ea400080010ff */
[----:B--2---:R-:W-:Y:S05]  /*85d0*/  @!P0 BRA `(.L_x_149) ;  /* 0xfffffffc00f08947 */ /* 0x004fea000383ffff */
[----:B------:R-:W-:Y:S05]  /*85e0*/  BRA `(.L_x_150) ;  /* 0xffffffa400147947 */ /* 0x000fea000383ffff */
.L_x_45:
[----:B------:R-:W-:-:S07]  /*85f0*/  MOV R0, UR5 ;  /* 0x0000000500007c02 */ /* 0x000fce0008000f00 */
.L_x_151:
[----:B-1----:R1:W2:Y:S02]  /*8600*/  SYNCS.PHASECHK.TRANS64.TRYWAIT P0, [R0+URZ], R3 ;  /* 0x00000003000075a7 */ /* 0x0022a400080011ff */
[----:B--2---:R-:W-:Y:S05]  /*8610*/  @!P0 NANOSLEEP.SYNCS 0x989680 ;  /* 0x009896800000895d */ /* 0x004fea0003900000 */
[----:B------:R-:W2:Y:S02]  /*8620*/  @!P0 SYNCS.PHASECHK.TRANS64 P0, [R0+URZ], R3 ;  /* 0x00000003000085a7 */ /* 0x000ea400080010ff */
[----:B--2---:R-:W-:Y:S05]  /*8630*/  @!P0 BRA `(.L_x_151) ;  /* 0xfffffffc00f08947 */ /* 0x004fea000383ffff */
[----:B------:R-:W-:Y:S05]  /*8640*/  BRA `(.L_x_152) ;  /* 0xffffffa400207947 */ /* 0x000fea000383ffff */
.L_x_46:
[----:B------:R-:W-:-:S07]  /*8650*/  MOV R0, UR5 ;  /* 0x0000000500007c02 */ /* 0x000fce0008000f00 */
.L_x_153:
[----:B-1----:R1:W2:Y:S02]  /*8660*/  SYNCS.PHASECHK.TRANS64.TRYWAIT P0, [R0+URZ], R3 ;  /* 0x00000003000075a7 */ /* 0x0022a400080011ff */
[----:B--2---:R-:W-:Y:S05]  /*8670*/  @!P0 NANOSLEEP.SYNCS 0x989680 ;  /* 0x009896800000895d */ /* 0x004fea0003900000 */
[----:B------:R-:W2:Y:S02]  /*8680*/  @!P0 SYNCS.PHASECHK.TRANS64 P0, [R0+URZ], R3 ;  /* 0x00000003000085a7 */ /* 0x000ea400080010ff */
[----:B--2---:R-:W-:Y:S05]  /*8690*/  @!P0 BRA `(.L_x_153) ;  /* 0xfffffffc00f08947 */ /* 0x004fea000383ffff */
[----:B------:R-:W-:Y:S05]  /*86a0*/  BRA `(.L_x_154) ;  /* 0xffffffa4002c7947 */ /* 0x000fea000383ffff */
.L_x_47:
[----:B------:R-:W-:-:S07]  /*86b0*/  MOV R0, UR5 ;  /* 0x0000000500007c02 */ /* 0x000fce0008000f00 */
.L_x_155:
[----:B-1----:R1:W2:Y:S02]  /*86c0*/  SYNCS.PHASECHK.TRANS64.TRYWAIT P0, [R0+URZ], R3 ;  /* 0x00000003000075a7 */ /* 0x0022a400080011ff */
[----:B--2---:R-:W-:Y:S05]  /*86d0*/  @!P0 NANOSLEEP.SYNCS 0x989680 ;  /* 0x009896800000895d */ /* 0x004fea0003900000 */
[----:B------:R-:W2:Y:S02]  /*86e0*/  @!P0 SYNCS.PHASECHK.TRANS64 P0, [R0+URZ], R3 ;  /* 0x00000003000085a7 */ /* 0x000ea400080010ff */
[----:B--2---:R-:W-:Y:S05]  /*86f0*/  @!P0 BRA `(.L_x_155) ;  /* 0xfffffffc00f08947 */ /* 0x004fea000383ffff */
[----:B------:R-:W-:Y:S05]  /*8700*/  BRA `(.L_x_156) ;  /* 0xffffffa400387947 */ /* 0x000fea000383ffff */
.L_x_48:
[----:B------:R-:W-:-:S07]  /*8710*/  MOV R0, UR5 ;  /* 0x0000000500007c02 */ /* 0x000fce0008000f00 */
.L_x_157:
[----:B-1----:R1:W2:Y:S02]  /*8720*/  SYNCS.PHASECHK.TRANS64.TRYWAIT P0, [R0+URZ], R3 ;  /* 0x00000003000075a7 */ /* 0x0022a400080011ff */
[----:B--2---:R-:W-:Y:S05]  /*8730*/  @!P0 NANOSLEEP.SYNCS 0x989680 ;  /* 0x009896800000895d */ /* 0x004fea0003900000 */
[----:B------:R-:W2:Y:S02]  /*8740*/  @!P0 SYNCS.PHASECHK.TRANS64 P0, [R0+URZ], R3 ;  /* 0x00000003000085a7 */ /* 0x000ea400080010ff */
[----:B--2---:R-:W-:Y:S05]  /*8750*/  @!P0 BRA `(.L_x_157) ;  /* 0xfffffffc00f08947 */ /* 0x004fea000383ffff */
[----:B------:R-:W-:Y:S05]  /*8760*/  BRA `(.L_x_158) ;  /* 0xffffffa400447947 */ /* 0x000fea000383ffff */
.L_x_49:
[----:B------:R-:W-:-:S07]  /*8770*/  MOV R0, UR5 ;  /* 0x0000000500007c02 */ /* 0x000fce0008000f00 */
.L_x_159:
[----:B-1----:R1:W2:Y:S02]  /*8780*/  SYNCS.PHASECHK.TRANS64.TRYWAIT P0, [R0+URZ], R3 ;  /* 0x00000003000075a7 */ /* 0x0022a400080011ff */
[----:B--2---:R-:W-:Y:S05]  /*8790*/  @!P0 NANOSLEEP.SYNCS 0x989680 ;  /* 0x009896800000895d */ /* 0x004fea0003900000 */
[----:B------:R-:W2:Y:S02]  /*87a0*/  @!P0 SYNCS.PHASECHK.TRANS64 P0, [R0+URZ], R3 ;  /* 0x00000003000085a7 */ /* 0x000ea400080010ff */
[----:B--2---:R-:W-:Y:S05]  /*87b0*/  @!P0 BRA `(.L_x_159) ;  /* 0xfffffffc00f08947 */ /* 0x004fea000383ffff */
[----:B------:R-:W-:Y:S05]  /*87c0*/  BRA `(.L_x_160) ;  /* 0xffffffa400507947 */ /* 0x000fea000383ffff */
.L_x_50:
[----:B------:R-:W-:-:S07]  /*87d0*/  MOV R0, UR5 ;  /* 0x0000000500007c02 */ /* 0x000fce0008000f00 */
.L_x_161:
[----:B-1----:R1:W2:Y:S02]  /*87e0*/  SYNCS.PHASECHK.TRANS64.TRYWAIT P0, [R0+URZ], R3 ;  /* 0x00000003000075a7 */ /* 0x0022a400080011ff */
[----:B--2---:R-:W-:Y:S05]  /*87f0*/  @!P0 NANOSLEEP.SYNCS 0x989680 ;  /* 0x009896800000895d */ /* 0x004fea0003900000 */
[----:B------:R-:W2:Y:S02]  /*8800*/  @!P0 SYNCS.PHASECHK.TRANS64 P0, [R0+URZ], R3 ;  /* 0x00000003000085a7 */ /* 0x000ea400080010ff */
[----:B--2---:R-:W-:Y:S05]  /*8810*/  @!P0 BRA `(.L_x_161) ;  /* 0xfffffffc00f08947 */ /* 0x004fea000383ffff */
[----:B------:R-:W-:Y:S05]  /*8820*/  BRA `(.L_x_162) ;  /* 0xffffffa4005c7947 */ /* 0x000fea000383ffff */
.L_x_51:
[----:B------:R-:W-:-:S07]  /*8830*/  MOV R0, UR5 ;  /* 0x0000000500007c02 */ /* 0x000fce0008000f00 */
.L_x_163:
[----:B-1----:R1:W2:Y:S02]  /*8840*/  SYNCS.PHASECHK.TRANS64.TRYWAIT P0, [R0+URZ], R3 ;  /* 0x00000003000075a7 */ /* 0x0022a400080011ff */
[----:B--2---:R-:W-:Y:S05]  /*8850*/  @!P0 NANOSLEEP.SYNCS 0x989680 ;  /* 0x009896800000895d */ /* 0x004fea0003900000 */
[----:B------:R-:W2:Y:S02]  /*8860*/  @!P0 SYNCS.PHASECHK.TRANS64 P0, [R0+URZ], R3 ;  /* 0x00000003000085a7 */ /* 0x000ea400080010ff */
[----:B--2---:R-:W-:Y:S05]  /*8870*/  @!P0 BRA `(.L_x_163) ;  /* 0xfffffffc00f08947 */ /* 0x004fea000383ffff */
[----:B------:R-:W-:Y:S05]  /*8880*/  BRA `(.L_x_164) ;  /* 0xffffffa400687947 */ /* 0x000fea000383ffff */
.L_x_52:
[----:B------:R-:W-:-:S07]  /*8890*/  MOV R0, UR5 ;  /* 0x0000000500007c02 */ /* 0x000fce0008000f00 */
.L_x_165:
[----:B-1----:R1:W2:Y:S02]  /*88a0*/  SYNCS.PHASECHK.TRANS64.TRYWAIT P0, [R0+URZ], R3 ;  /* 0x00000003000075a7 */ /* 0x0022a400080011ff */
[----:B--2---:R-:W-:Y:S05]  /*88b0*/  @!P0 NANOSLEEP.SYNCS 0x989680 ;  /* 0x009896800000895d */ /* 0x004fea0003900000 */
[----:B------:R-:W2:Y:S02]  /*88c0*/  @!P0 SYNCS.PHASECHK.TRANS64 P0, [R0+URZ], R3 ;  /* 0x00000003000085a7 */ /* 0x000ea400080010ff */
[----:B--2---:R-:W-:Y:S05]  /*88d0*/  @!P0 BRA `(.L_x_165) ;  /* 0xfffffffc00f08947 */ /* 0x004fea000383ffff */
[----:B------:R-:W-:Y:S05]  /*88e0*/  BRA `(.L_x_166) ;  /* 0xffffffa400747947 */ /* 0x000fea000383ffff */
.L_x_53:
[----:B------:R-:W-:-:S07]  /*88f0*/  MOV R0, UR5 ;  /* 0x0000000500007c02 */ /* 0x000fce0008000f00 */
.L_x_167:
[----:B-1----:R1:W2:Y:S02]  /*8900*/  SYNCS.PHASECHK.TRANS64.TRYWAIT P0, [R0+URZ], R3 ;  /* 0x00000003000075a7 */ /* 0x0022a400080011ff */
[----:B--2---:R-:W-:Y:S05]  /*8910*/  @!P0 NANOSLEEP.SYNCS 0x989680 ;  /* 0x009896800000895d */ /* 0x004fea0003900000 */
[----:B------:R-:W2:Y:S02]  /*8920*/  @!P0 SYNCS.PHASECHK.TRANS64 P0, [R0+URZ], R3 ;  /* 0x00000003000085a7 */ /* 0x000ea400080010ff */
[----:B--2---:R-:W-:Y:S05]  /*8930*/  @!P0 BRA `(.L_x_167) ;  /* 0xfffffffc00f08947 */ /* 0x004fea000383ffff */
[----:B------:R-:W-:Y:S05]  /*8940*/  BRA `(.L_x_168) ;  /* 0xffffffa400807947 */ /* 0x000fea000383ffff */
.L_x_54:
[----:B------:R-:W-:-:S07]  /*8950*/  MOV R0, UR5 ;  /* 0x0000000500007c02 */ /* 0x000fce0008000f00 */
.L_x_169:
[----:B-1----:R1:W2:Y:S02]  /*8960*/  SYNCS.PHASECHK.TRANS64.TRYWAIT P0, [R0+URZ], R3 ;  /* 0x00000003000075a7 */ /* 0x0022a400080011ff */
[----:B--2---:R-:W-:Y:S05]  /*8970*/  @!P0 NANOSLEEP.SYNCS 0x989680 ;  /* 0x009896800000895d */ /* 0x004fea0003900000 */
[----:B------:R-:W2:Y:S02]  /*8980*/  @!P0 SYNCS.PHASECHK.TRANS64 P0, [R0+URZ], R3 ;  /* 0x00000003000085a7 */ /* 0x000ea400080010ff */
[----:B--2---:R-:W-:Y:S05]  /*8990*/  @!P0 BRA `(.L_x_169) ;  /* 0xfffffffc00f08947 */ /* 0x004fea000383ffff */
[----:B------:R-:W-:Y:S05]  /*89a0*/  BRA `(.L_x_170) ;  /* 0xffffffa4008c7947 */ /* 0x000fea000383ffff */
.L_x_55:
[----:B------:R-:W-:-:S07]  /*89b0*/  MOV R0, UR5 ;  /* 0x0000000500007c02 */ /* 0x000fce0008000f00 */
.L_x_171:
[----:B-1----:R1:W2:Y:S02]  /*89c0*/  SYNCS.PHASECHK.TRANS64.TRYWAIT P0, [R0+URZ], R3 ;  /* 0x00000003000075a7 */ /* 0x0022a400080011ff */
[----:B--2---:R-:W-:Y:S05]  /*89d0*/  @!P0 NANOSLEEP.SYNCS 0x989680 ;  /* 0x009896800000895d */ /* 0x004fea0003900000 */
[----:B------:R-:W2:Y:S02]  /*89e0*/  @!P0 SYNCS.PHASECHK.TRANS64 P0, [R0+URZ], R3 ;  /* 0x00000003000085a7 */ /* 0x000ea400080010ff */
[----:B--2---:R-:W-:Y:S05]  /*89f0*/  @!P0 BRA `(.L_x_171) ;  /* 0xfffffffc00f08947 */ /* 0x004fea000383ffff */
[----:B------:R-:W-:Y:S05]  /*8a00*/  BRA `(.L_x_172) ;  /* 0xffffffa400987947 */ /* 0x000fea000383ffff */
.L_x_56:
[----:B------:R-:W-:-:S07]  /*8a10*/  MOV R0, UR5 ;  /* 0x0000000500007c02 */ /* 0x000fce0008000f00 */
.L_x_173:
[----:B-1----:R1:W2:Y:S02]  /*8a20*/  SYNCS.PHASECHK.TRANS64.TRYWAIT P0, [R0+URZ], R3 ;  /* 0x00000003000075a7 */ /* 0x0022a400080011ff */
[----:B--2---:R-:W-:Y:S05]  /*8a30*/  @!P0 NANOSLEEP.SYNCS 0x989680 ;  /* 0x009896800000895d */ /* 0x004fea0003900000 */
[----:B------:R-:W2:Y:S02]  /*8a40*/  @!P0 SYNCS.PHASECHK.TRANS64 P0, [R0+URZ], R3 ;  /* 0x00000003000085a7 */ /* 0x000ea400080010ff */
[----:B--2---:R-:W-:Y:S05]  /*8a50*/  @!P0 BRA `(.L_x_173) ;  /* 0xfffffffc00f08947 */ /* 0x004fea000383ffff */
[----:B------:R-:W-:Y:S05]  /*8a60*/  BRA `(.L_x_174) ;  /* 0xffffffa400a47947 */ /* 0x000fea000383ffff */
.L_x_57:
[----:B------:R-:W-:-:S07]  /*8a70*/  MOV R0, UR5 ;  /* 0x0000000500007c02 */ /* 0x000fce0008000f00 */
.L_x_175:
[----:B-1----:R1:W2:Y:S02]  /*8a80*/  SYNCS.PHASECHK.TRANS64.TRYWAIT P0, [R0+URZ], R3 ;  /* 0x00000003000075a7 */ /* 0x0022a400080011ff */
[----:B--2---:R-:W-:Y:S05]  /*8a90*/  @!P0 NANOSLEEP.SYNCS 0x989680 ;  /* 0x009896800000895d */ /* 0x004fea0003900000 */
[----:B------:R-:W2:Y:S02]  /*8aa0*/  @!P0 SYNCS.PHASECHK.TRANS64 P0, [R0+URZ], R3 ;  /* 0x00000003000085a7 */ /* 0x000ea400080010ff */
[----:B--2---:R-:W-:Y:S05]  /*8ab0*/  @!P0 BRA `(.L_x_175) ;  /* 0xfffffffc00f08947 */ /* 0x004fea000383ffff */
[----:B------:R-:W-:Y:S05]  /*8ac0*/  BRA `(.L_x_176) ;  /* 0xffffffa400b07947 */ /* 0x000fea000383ffff */
.L_x_58:
[----:B------:R-:W-:-:S07]  /*8ad0*/  MOV R0, UR5 ;  /* 0x0000000500007c02 */ /* 0x000fce0008000f00 */
.L_x_177:
[----:B-1----:R1:W2:Y:S02]  /*8ae0*/  SYNCS.PHASECHK.TRANS64.TRYWAIT P0, [R0+URZ], R3 ;  /* 0x00000003000075a7 */ /* 0x0022a400080011ff */
[----:B--2---:R-:W-:Y:S05]  /*8af0*/  @!P0 NANOSLEEP.SYNCS 0x989680 ;  /* 0x009896800000895d */ /* 0x004fea0003900000 */
[----:B------:R-:W2:Y:S02]  /*8b00*/  @!P0 SYNCS.PHASECHK.TRANS64 P0, [R0+URZ], R3 ;  /* 0x00000003000085a7 */ /* 0x000ea400080010ff */
[----:B--2---:R-:W-:Y:S05]  /*8b10*/  @!P0 BRA `(.L_x_177) ;  /* 0xfffffffc00f08947 */ /* 0x004fea000383ffff */
[----:B------:R-:W-:Y:S05]  /*8b20*/  BRA `(.L_x_178) ;  /* 0xffffffa400bc7947 */ /* 0x000fea000383ffff */
.L_x_59:
[----:B------:R-:W-:-:S07]  /*8b30*/  MOV R0, UR5 ;  /* 0x0000000500007c02 */ /* 0x000fce0008000f00 */
.L_x_179:
[----:B-1----:R1:W2:Y:S02]  /*8b40*/  SYNCS.PHASECHK.TRANS64.TRYWAIT P0, [R0+URZ], R3 ;  /* 0x00000003000075a7 */ /* 0x0022a400080011ff */
[----:B--2---:R-:W-:Y:S05]  /*8b50*/  @!P0 NANOSLEEP.SYNCS 0x989680 ;  /* 0x009896800000895d */ /* 0x004fea0003900000 */
[----:B------:R-:W2:Y:S02]  /*8b60*/  @!P0 SYNCS.PHASECHK.TRANS64 P0, [R0+URZ], R3 ;  /* 0x00000003000085a7 */ /* 0x000ea400080010ff */
[----:B--2---:R-:W-:Y:S05]  /*8b70*/  @!P0 BRA `(.L_x_179) ;  /* 0xfffffffc00f08947 */ /* 0x004fea000383ffff */
[----:B------:R-:W-:Y:S05]  /*8b80*/  BRA `(.L_x_180) ;  /* 0xffffffa400c87947 */ /* 0x000fea000383ffff */
.L_x_60:
[----:B------:R-:W-:-:S07]  /*8b90*/  MOV R0, UR5 ;  /* 0x0000000500007c02 */ /* 0x000fce0008000f00 */
.L_x_181:
[----:B-1----:R1:W2:Y:S02]  /*8ba0*/  SYNCS.PHASECHK.TRANS64.TRYWAIT P0, [R0+URZ], R3 ;  /* 0x00000003000075a7 */ /* 0x0022a400080011ff */
[----:B--2---:R-:W-:Y:S05]  /*8bb0*/  @!P0 NANOSLEEP.SYNCS 0x989680 ;  /* 0x009896800000895d */ /* 0x004fea0003900000 */
[----:B------:R-:W2:Y:S02]  /*8bc0*/  @!P0 SYNCS.PHASECHK.TRANS64 P0, [R0+URZ], R3 ;  /* 0x00000003000085a7 */ /* 0x000ea400080010ff */
[----:B--2---:R-:W-:Y:S05]  /*8bd0*/  @!P0 BRA `(.L_x_181) ;  /* 0xfffffffc00f08947 */ /* 0x004fea000383ffff */
[----:B------:R-:W-:Y:S05]  /*8be0*/  BRA `(.L_x_182) ;  /* 0xffffffa400d47947 */ /* 0x000fea000383ffff */
.L_x_61:
[----:B------:R-:W-:-:S07]  /*8bf0*/  MOV R0, UR5 ;  /* 0x0000000500007c02 */ /* 0x000fce0008000f00 */
.L_x_183:
[----:B-1----:R1:W2:Y:S02]  /*8c00*/  SYNCS.PHASECHK.TRANS64.TRYWAIT P0, [R0+URZ], R3 ;  /* 0x00000003000075a7 */ /* 0x0022a400080011ff */
[----:B--2---:R-:W-:Y:S05]  /*8c10*/  @!P0 NANOSLEEP.SYNCS 0x989680 ;  /* 0x009896800000895d */ /* 0x004fea0003900000 */
[----:B------:R-:W2:Y:S02]  /*8c20*/  @!P0 SYNCS.PHASECHK.TRANS64 P0, [R0+URZ], R3 ;  /* 0x00000003000085a7 */ /* 0x000ea400080010ff */
[----:B--2---:R-:W-:Y:S05]  /*8c30*/  @!P0 BRA `(.L_x_183) ;  /* 0xfffffffc00f08947 */ /* 0x004fea000383ffff */
[----:B------:R-:W-:Y:S05]  /*8c40*/  BRA `(.L_x_184) ;  /* 0xffffffa400e07947 */ /* 0x000fea000383ffff */
.L_x_62:
[----:B------:R-:W-:-:S07]  /*8c50*/  MOV R0, UR5 ;  /* 0x0000000500007c02 */ /* 0x000fce0008000f00 */
.L_x_185:
[----:B-1----:R1:W2:Y:S02]  /*8c60*/  SYNCS.PHASECHK.TRANS64.TRYWAIT P0, [R0+URZ], R3 ;  /* 0x00000003000075a7 */ /* 0x0022a400080011ff */
[----:B--2---:R-:W-:Y:S05]  /*8c70*/  @!P0 NANOSLEEP.SYNCS 0x989680 ;  /* 0x009896800000895d */ /* 0x004fea0003900000 */
[----:B------:R-:W2:Y:S02]  /*8c80*/  @!P0 SYNCS.PHASECHK.TRANS64 P0, [R0+URZ], R3 ;  /* 0x00000003000085a7 */ /* 0x000ea400080010ff */
[----:B--2---:R-:W-:Y:S05]  /*8c90*/  @!P0 BRA `(.L_x_185) ;  /* 0xfffffffc00f08947 */ /* 0x004fea000383ffff */
[----:B------:R-:W-:Y:S05]  /*8ca0*/  BRA `(.L_x_186) ;  /* 0xffffffa400ec7947 */ /* 0x000fea000383ffff */
.L_x_63:
[----:B------:R-:W-:-:S07]  /*8cb0*/  MOV R0, UR5 ;  /* 0x0000000500007c02 */ /* 0x000fce0008000f00 */
.L_x_187:
[----:B-1----:R1:W2:Y:S02]  /*8cc0*/  SYNCS.PHASECHK.TRANS64.TRYWAIT P0, [R0+URZ], R3 ;  /* 0x00000003000075a7 */ /* 0x0022a400080011ff */
[----:B--2---:R-:W-:Y:S05]  /*8cd0*/  @!P0 NANOSLEEP.SYNCS 0x989680 ;  /* 0x009896800000895d */ /* 0x004fea0003900000 */
[----:B------:R-:W2:Y:S02]  /*8ce0*/  @!P0 SYNCS.PHASECHK.TRANS64 P0, [R0+URZ], R3 ;  /* 0x00000003000085a7 */ /* 0x000ea400080010ff */
[----:B--2---:R-:W-:Y:S05]  /*8cf0*/  @!P0 BRA `(.L_x_187) ;  /* 0xfffffffc00f08947 */ /* 0x004fea000383ffff */
[----:B------:R-:W-:Y:S05]  /*8d00*/  BRA `(.L_x_188) ;  /* 0xffffffa400f87947 */ /* 0x000fea000383ffff */
.L_x_64:
[----:B------:R-:W-:-:S07]  /*8d10*/  MOV R0, UR5 ;  /* 0x0000000500007c02 */ /* 0x000fce0008000f00 */
.L_x_189:
[----:B-1----:R1:W2:Y:S02]  /*8d20*/  SYNCS.PHASECHK.TRANS64.TRYWAIT P0, [R0+URZ], R3 ;  /* 0x00000003000075a7 */ /* 0x0022a400080011ff */
[----:B--2---:R-:W-:Y:S05]  /*8d30*/  @!P0 NANOSLEEP.SYNCS 0x989680 ;  /* 0x009896800000895d */ /* 0x004fea0003900000 */
[----:B------:R-:W2:Y:S02]  /*8d40*/  @!P0 SYNCS.PHASECHK.TRANS64 P0, [R0+URZ], R3 ;  /* 0x00000003000085a7 */ /* 0x000ea400080010ff */
[----:B--2---:R-:W-:Y:S05]  /*8d50*/  @!P0 BRA `(.L_x_189) ;  /* 0xfffffffc00f08947 */ /* 0x004fea000383ffff */
[----:B------:R-:W-:Y:S05]  /*8d60*/  BRA `(.L_x_190) ;  /* 0xffffffa800047947 */ /* 0x000fea000383ffff */
.L_x_65:
[----:B------:R-:W-:-:S07]  /*8d70*/  MOV R0, UR5 ;  /* 0x0000000500007c02 */ /* 0x000fce0008000f00 */
.L_x_191:
[----:B-1----:R1:W2:Y:S02]  /*8d80*/  SYNCS.PHASECHK.TRANS64.TRYWAIT P0, [R0+URZ], R3 ;  /* 0x00000003000075a7 */ /* 0x0022a400080011ff */
[----:B--2---:R-:W-:Y:S05]  /*8d90*/  @!P0 NANOSLEEP.SYNCS 0x989680 ;  /* 0x009896800000895d */ /* 0x004fea0003900000 */
[----:B------:R-:W2:Y:S02]  /*8da0*/  @!P0 SYNCS.PHASECHK.TRANS64 P0, [R0+URZ], R3 ;  /* 0x00000003000085a7 */ /* 0x000ea400080010ff */
[----:B--2---:R-:W-:Y:S05]  /*8db0*/  @!P0 BRA `(.L_x_191) ;  /* 0xfffffffc00f08947 */ /* 0x004fea000383ffff */
[----:B------:R-:W-:Y:S05]  /*8dc0*/  BRA `(.L_x_192) ;  /* 0xffffffa800107947 */ /* 0x000fea000383ffff */
.L_x_66:
[----:B------:R-:W-:-:S07]  /*8dd0*/  MOV R0, UR5 ;  /* 0x0000000500007c02 */ /* 0x000fce0008000f00 */
.L_x_193:
[----:B-1----:R1:W2:Y:S02]  /*8de0*/  SYNCS.PHASECHK.TRANS64.TRYWAIT P0, [R0+URZ], R3 ;  /* 0x00000003000075a7 */ /* 0x0022a400080011ff */
[----:B--2---:R-:W-:Y:S05]  /*8df0*/  @!P0 NANOSLEEP.SYNCS 0x989680 ;  /* 0x009896800000895d */ /* 0x004fea0003900000 */
[----:B------:R-:W2:Y:S02]  /*8e00*/  @!P0 SYNCS.PHASECHK.TRANS64 P0, [R0+URZ], R3 ;  /* 0x00000003000085a7 */ /* 0x000ea400080010ff */
[----:B--2---:R-:W-:Y:S05]  /*8e10*/  @!P0 BRA `(.L_x_193) ;  /* 0xfffffffc00f08947 */ /* 0x004fea000383ffff */
[----:B------:R-:W-:Y:S05]  /*8e20*/  BRA `(.L_x_194) ;  /* 0xffffffa8001c7947 */ /* 0x000fea000383ffff */
.L_x_67:
[----:B------:R-:W-:-:S07]  /*8e30*/  MOV R0, UR5 ;  /* 0x0000000500007c02 */ /* 0x000fce0008000f00 */
.L_x_195:
[----:B-1----:R1:W2:Y:S02]  /*8e40*/  SYNCS.PHASECHK.TRANS64.TRYWAIT P0, [R0+URZ], R3 ;  /* 0x00000003000075a7 */ /* 0x0022a400080011ff */
[----:B--2---:R-:W-:Y:S05]  /*8e50*/  @!P0 NANOSLEEP.SYNCS 0x989680 ;  /* 0x009896800000895d */ /* 0x004fea0003900000 */
[----:B------:R-:W2:Y:S02]  /*8e60*/  @!P0 SYNCS.PHASECHK.TRANS64 P0, [R0+URZ], R3 ;  /* 0x00000003000085a7 */ /* 0x000ea400080010ff */
[----:B--2---:R-:W-:Y:S05]  /*8e70*/  @!P0 BRA `(.L_x_195) ;  /* 0xfffffffc00f08947 */ /* 0x004fea000383ffff */
[----:B------:R-:W-:Y:S05]  /*8e80*/  BRA `(.L_x_196) ;  /* 0xffffffa800287947 */ /* 0x000fea000383ffff */
.L_x_68:
[----:B------:R-:W-:-:S07]  /*8e90*/  MOV R0, UR5 ;  /* 0x0000000500007c02 */ /* 0x000fce0008000f00 */
.L_x_197:
[----:B-1----:R1:W2:Y:S02]  /*8ea0*/  SYNCS.PHASECHK.TRANS64.TRYWAIT P0, [R0+URZ], R3 ;  /* 0x00000003000075a7 */ /* 0x0022a400080011ff */
[----:B--2---:R-:W-:Y:S05]  /*8eb0*/  @!P0 NANOSLEEP.SYNCS 0x989680 ;  /* 0x009896800000895d */ /* 0x004fea0003900000 */
[----:B------:R-:W2:Y:S02]  /*8ec0*/  @!P0 SYNCS.PHASECHK.TRANS64 P0, [R0+URZ], R3 ;  /* 0x00000003000085a7 */ /* 0x000ea400080010ff */
[----:B--2---:R-:W-:Y:S05]  /*8ed0*/  @!P0 BRA `(.L_x_197) ;  /* 0xfffffffc00f08947 */ /* 0x004fea000383ffff */
[----:B------:R-:W-:Y:S05]  /*8ee0*/  BRA `(.L_x_198) ;  /* 0xffffffa800347947 */ /* 0x000fea000383ffff */
.L_x_71:
[----:B--2---:R2:W3:Y:S02]  /*8ef0*/  SYNCS.PHASECHK.TRANS64.TRYWAIT P0, [R2+URZ+0x240], R4 ;  /* 0x00024004020075a7 */ /* 0x0044e400080011ff */
[----:B---3--:R-:W-:Y:S05]  /*8f00*/  @!P0 NANOSLEEP.SYNCS 0x989680 ;  /* 0x009896800000895d */ /* 0x008fea0003900000 */
[----:B------:R-:W3:Y:S02]  /*8f10*/  @!P0 SYNCS.PHASECHK.TRANS64 P0, [R2+URZ+0x240], R4 ;  /* 0x00024004020085a7 */ /* 0x000ee400080010ff */
[----:B---3--:R-:W-:Y:S05]  /*8f20*/  @!P0 BRA `(.L_x_71) ;  /* 0xfffffffc00f08947 */ /* 0x008fea000383ffff */
[----:B------:R-:W-:Y:S05]  /*8f30*/  BRA `(.L_x_199) ;  /* 0xffffffa800907947 */ /* 0x000fea000383ffff */
.L_x_72:
[----:B------:R-:W-:-:S07]  /*8f40*/  MOV R2, UR4 ;  /* 0x0000000400027c02 */ /* 0x000fce0008000f00 */
.L_x_200:
[----:B--2---:R2:W3:Y:S02]  /*8f50*/  SYNCS.PHASECHK.TRANS64.TRYWAIT P0, [R2+URZ+0x1f0], R5 ;  /* 0x0001f005020075a7 */ /* 0x0044e400080011ff */
[----:B---3--:R-:W-:Y:S05]  /*8f60*/  @!P0 NANOSLEEP.SYNCS 0x989680 ;  /* 0x009896800000895d */ /* 0x008fea0003900000 */
[----:B------:R-:W3:Y:S02]  /*8f70*/  @!P0 SYNCS.PHASECHK.TRANS64 P0, [R2+URZ+0x1f0], R5 ;  /* 0x0001f005020085a7 */ /* 0x000ee400080010ff */
[----:B---3--:R-:W-:Y:S05]  /*8f80*/  @!P0 BRA `(.L_x_200) ;  /* 0xfffffffc00f08947 */ /* 0x008fea000383ffff */
[----:B------:R-:W-:Y:S05]  /*8f90*/  BRA `(.L_x_201) ;  /* 0xffffffa800a07947 */ /* 0x000fea000383ffff */
.L_x_73:
[----:B--2---:R2:W3:Y:S02]  /*8fa0*/  SYNCS.PHASECHK.TRANS64.TRYWAIT P1, [R2+URZ+0x1e0], R4 ;  /* 0x0001e004020075a7 */ /* 0x0044e400080211ff */
[----:B---3--:R-:W-:Y:S05]  /*8fb0*/  @!P1 NANOSLEEP.SYNCS 0x989680 ;  /* 0x009896800000995d */ /* 0x008fea0003900000 */
[----:B------:R-:W3:Y:S02]  /*8fc0*/  @!P1 SYNCS.PHASECHK.TRANS64 P1, [R2+URZ+0x1e0], R4 ;  /* 0x0001e004020095a7 */ /* 0x000ee400080210ff */
[----:B---3--:R-:W-:Y:S05]  /*8fd0*/  @!P1 BRA `(.L_x_73) ;  /* 0xfffffffc00f09947 */ /* 0x008fea000383ffff */
[----:B------:R-:W-:Y:S05]  /*8fe0*/  BRA `(.L_x_202) ;  /* 0xffffffa800d07947 */ /* 0x000fea000383ffff */
.L_x_76:
[----:B------:R-:W-:-:S07]  /*8ff0*/  MOV R0, UR4 ;  /* 0x0000000400007c02 */ /* 0x000fce0008000f00 */
.L_x_203:
[----:B--2---:R2:W3:Y:S02]  /*9000*/  SYNCS.PHASECHK.TRANS64.TRYWAIT P0, [R0+URZ+0x1f0], R2 ;  /* 0x0001f002000075a7 */ /* 0x0044e400080011ff */
[----:B---3--:R-:W-:Y:S05]  /*9010*/  @!P0 NANOSLEEP.SYNCS 0x989680 ;  /* 0x009896800000895d */ /* 0x008fea0003900000 */
[----:B------:R-:W3:Y:S02]  /*9020*/  @!P0 SYNCS.PHASECHK.TRANS64 P0, [R0+URZ+0x1f0], R2 ;  /* 0x0001f002000085a7 */ /* 0x000ee400080010ff */
[----:B---3--:R-:W-:Y:S05]  /*9030*/  @!P0 BRA `(.L_x_203) ;  /* 0xfffffffc00f08947 */ /* 0x008fea000383ffff */
[----:B------:R-:W-:Y:S05]  /*9040*/  BRA `(.L_x_75) ;  /* 0xffffffac00247947 */ /* 0x000fea000383ffff */
.L_x_83:
[----:B-1----:R1:W2:Y:S02]  /*9050*/  SYNCS.PHASECHK.TRANS64.TRYWAIT P1, [R0+URZ+0x1e0], R2 ;  /* 0x0001e002000075a7 */ /* 0x0022a400080211ff */
[----:B--2---:R-:W-:Y:S05]  /*9060*/  @!P1 NANOSLEEP.SYNCS 0x989680 ;  /* 0x009896800000995d */ /* 0x004fea0003900000 */
[----:B------:R-:W2:Y:S02]  /*9070*/  @!P1 SYNCS.PHASECHK.TRANS64 P1, [R0+URZ+0x1e0], R2 ;  /* 0x0001e002000095a7 */ /* 0x000ea400080210ff */
[----:B--2---:R-:W-:Y:S05]  /*9080*/  @!P1 BRA `(.L_x_83) ;  /* 0xfffffffc00f09947 */ /* 0x004fea000383ffff */
[----:B------:R-:W-:Y:S05]  /*9090*/  BRA `(.L_x_204) ;  /* 0xffffffb000887947 */ /* 0x000fea000383ffff */
.L_x_84:
[----:B------:R-:W-:-:S07]  /*90a0*/  MOV R2, UR23 ;  /* 0x0000001700027c02 */ /* 0x000fce0008000f00 */
.L_x_205:
[----:B-1----:R1:W2:Y:S02]  /*90b0*/  SYNCS.PHASECHK.TRANS64.TRYWAIT P0, [R2+URZ+0x220], R0 ;  /* 0x00022000020075a7 */ /* 0x0022a400080011ff */
[----:B--2---:R-:W-:Y:S05]  /*90c0*/  @!P0 NANOSLEEP.SYNCS 0x989680 ;  /* 0x009896800000895d */ /* 0x004fea0003900000 */
[----:B------:R-:W2:Y:S02]  /*90d0*/  @!P0 SYNCS.PHASECHK.TRANS64 P0, [R2+URZ+0x220], R0 ;  /* 0x00022000020085a7 */ /* 0x000ea400080010ff */
[----:B--2---:R-:W-:Y:S05]  /*90e0*/  @!P0 BRA `(.L_x_205) ;  /* 0xfffffffc00f08947 */ /* 0x004fea000383ffff */
[----:B------:R-:W-:Y:S05]  /*90f0*/  BRA `(.L_x_206) ;  /* 0xffffffb000d87947 */ /* 0x000fea000383ffff */
.L_x_87:
[----:B------:R-:W-:Y:S07]  /*9100*/  MOV R0, UR5 ;  /* 0x0000000500007c02 */ /* 0x000fee0008000f00 */
.L_x_207:
[----:B-1----:R1:W2:Y:S02]  /*9110*/  SYNCS.PHASECHK.TRANS64.TRYWAIT P0, [R0+URZ], R2 ;  /* 0x00000002000075a7 */ /* 0x0022a400080011ff */
[----:B--2---:R-:W-:Y:S05]  /*9120*/  @!P0 NANOSLEEP.SYNCS 0x989680 ;  /* 0x009896800000895d */ /* 0x004fea0003900000 */
[----:B------:R-:W2:Y:S02]  /*9130*/  @!P0 SYNCS.PHASECHK.TRANS64 P0, [R0+URZ], R2 ;  /* 0x00000002000085a7 */ /* 0x000ea400080010ff */
[----:B--2---:R-:W-:Y:S05]  /*9140*/  @!P0 BRA `(.L_x_207) ;  /* 0xfffffffc00f08947 */ /* 0x004fea000383ffff */
[----:B------:R-:W-:Y:S05]  /*9150*/  BRA `(.L_x_86) ;  /* 0xffffffb000f47947 */ /* 0x000fea000383ffff */
.L_x_90:
[----:B------:R-:W-:-:S07]  /*9160*/  MOV R0, UR4 ;  /* 0x0000000400007c02 */ /* 0x000fce0008000f00 */
.L_x_208:
[----:B--2---:R2:W4:Y:S02]  /*9170*/  SYNCS.PHASECHK.TRANS64.TRYWAIT P0, [R0+URZ], R2 ;  /* 0x00000002000075a7 */ /* 0x00452400080011ff */
[----:B----4-:R-:W-:Y:S05]  /*9180*/  @!P0 NANOSLEEP.SYNCS 0x989680 ;  /* 0x009896800000895d */ /* 0x010fea0003900000 */
[----:B------:R-:W4:Y:S02]  /*9190*/  @!P0 SYNCS.PHASECHK.TRANS64 P0, [R0+URZ], R2 ;  /* 0x00000002000085a7 */ /* 0x000f2400080010ff */
[----:B----4-:R-:W-:Y:S05]  /*91a0*/  @!P0 BRA `(.L_x_208) ;  /* 0xfffffffc00f08947 */ /* 0x010fea000383ffff */
[----:B------:R-:W-:Y:S05]  /*91b0*/  BRA `(.L_x_209) ;  /* 0xffffffb400a87947 */ /* 0x000fea000383ffff */
.L_x_91:
[----:B------:R-:W-:-:S07]  /*91c0*/  MOV R0, UR5 ;  /* 0x0000000500007c02 */ /* 0x000fce0008000f00 */
.L_x_210:
[----:B-1----:R1:W2:Y:S02]  /*91d0*/  SYNCS.PHASECHK.TRANS64.TRYWAIT P0, [R0+URZ], R3 ;  /* 0x00000003000075a7 */ /* 0x0022a400080011ff */
[----:B--2---:R-:W-:Y:S05]  /*91e0*/  @!P0 NANOSLEEP.SYNCS 0x989680 ;  /* 0x009896800000895d */ /* 0x004fea0003900000 */
[----:B------:R-:W2:Y:S02]  /*91f0*/  @!P0 SYNCS.PHASECHK.TRANS64 P0, [R0+URZ], R3 ;  /* 0x00000003000085a7 */ /* 0x000ea400080010ff */
[----:B--2---:R-:W-:Y:S05]  /*9200*/  @!P0 BRA `(.L_x_210) ;  /* 0xfffffffc00f08947 */ /* 0x004fea000383ffff */
[----:B------:R-:W-:Y:S05]  /*9210*/  BRA `(.L_x_211) ;  /* 0xffffffb400b47947 */ /* 0x000fea000383ffff */
.L_x_92:
[----:B------:R-:W-:-:S07]  /*9220*/  MOV R0, UR5 ;  /* 0x0000000500007c02 */ /* 0x000fce0008000f00 */
.L_x_212:
[----:B-1----:R1:W2:Y:S02]  /*9230*/  SYNCS.PHASECHK.TRANS64.TRYWAIT P0, [R0+URZ], R3 ;  /* 0x00000003000075a7 */ /* 0x0022a400080011ff */
[----:B--2---:R-:W-:Y:S05]  /*9240*/  @!P0 NANOSLEEP.SYNCS 0x989680 ;  /* 0x009896800000895d */ /* 0x004fea0003900000 */
[----:B------:R-:W2:Y:S02]  /*9250*/  @!P0 SYNCS.PHASECHK.TRANS64 P0, [R0+URZ], R3 ;  /* 0x00000003000085a7 */ /* 0x000ea400080010ff */
[----:B--2---:R-:W-:Y:S05]  /*9260*/  @!P0 BRA `(.L_x_212) ;  /* 0xfffffffc00f08947 */ /* 0x004fea000383ffff */
[----:B------:R-:W-:Y:S05]  /*9270*/  BRA `(.L_x_213) ;  /* 0xffffffb400c07947 */ /* 0x000fea000383ffff */
.L_x_93:
[----:B-1----:R-:W-:-:S07]  /*9280*/  MOV R0, UR4 ;  /* 0x0000000400007c02 */ /* 0x002fce0008000f00 */
.L_x_214:
[----:B-1----:R1:W2:Y:S02]  /*9290*/  SYNCS.PHASECHK.TRANS64.TRYWAIT P0, [R0+URZ], R2 ;  /* 0x00000002000075a7 */ /* 0x0022a400080011ff */
[----:B--2---:R-:W-:Y:S05]  /*92a0*/  @!P0 NANOSLEEP.SYNCS 0x989680 ;  /* 0x009896800000895d */ /* 0x004fea0003900000 */
[----:B------:R-:W2:Y:S02]  /*92b0*/  @!P0 SYNCS.PHASECHK.TRANS64 P0, [R0+URZ], R2 ;  /* 0x00000002000085a7 */ /* 0x000ea400080010ff */
[----:B--2---:R-:W-:Y:S05]  /*92c0*/  @!P0 BRA `(.L_x_214) ;  /* 0xfffffffc00f08947 */ /* 0x004fea000383ffff */
[----:B------:R-:W-:Y:S05]  /*92d0*/  BRA `(.L_x_215) ;  /* 0xffffffb400cc7947 */ /* 0x000fea000383ffff */
.L_x_98:
[----:B--2---:R2:W3:Y:S02]  /*92e0*/  SYNCS.PHASECHK.TRANS64.TRYWAIT P0, [R8+URZ+0x1e0], R0 ;  /* 0x0001e000080075a7 */ /* 0x0044e400080011ff */
[----:B---3--:R-:W-:Y:S05]  /*92f0*/  @!P0 NANOSLEEP.SYNCS 0x989680 ;  /* 0x009896800000895d */ /* 0x008fea0003900000 */
[----:B------:R-:W3:Y:S02]  /*9300*/  @!P0 SYNCS.PHASECHK.TRANS64 P0, [R8+URZ+0x1e0], R0 ;  /* 0x0001e000080085a7 */ /* 0x000ee400080010ff */
[----:B---3--:R-:W-:Y:S05]  /*9310*/  @!P0 BRA `(.L_x_98) ;  /* 0xfffffffc00f08947 */ /* 0x008fea000383ffff */
[----:B------:R-:W-:Y:S05]  /*9320*/  BRA `(.L_x_216) ;  /* 0xffffffb800f07947 */ /* 0x000fea000383ffff */
.L_x_101:
[----:B--2---:R-:W-:Y:S07]  /*9330*/  MOV R0, UR24 ;  /* 0x0000001800007c02 */ /* 0x004fee0008000f00 */
.L_x_217:
[----:B--2---:R2:W3:Y:S02]  /*9340*/  SYNCS.PHASECHK.TRANS64.TRYWAIT P1, [R0+URZ+0x1d8], R2 ;  /* 0x0001d802000075a7 */ /* 0x0044e400080211ff */
[----:B---3--:R-:W-:Y:S05]  /*9350*/  @!P1 NANOSLEEP.SYNCS 0x989680 ;  /* 0x009896800000995d */ /* 0x008fea0003900000 */
[----:B------:R-:W3:Y:S02]  /*9360*/  @!P1 SYNCS.PHASECHK.TRANS64 P1, [R0+URZ+0x1d8], R2 ;  /* 0x0001d802000095a7 */ /* 0x000ee400080210ff */
[----:B---3--:R-:W-:Y:S05]  /*9370*/  @!P1 BRA `(.L_x_217) ;  /* 0xfffffffc00f09947 */ /* 0x008fea000383ffff */
[----:B------:R-:W-:Y:S05]  /*9380*/  BRA `(.L_x_100) ;  /* 0xffffffc000687947 */ /* 0x000fea000383ffff */
.L_x_104:
[----:B------:R-:W-:Y:S07]  /*9390*/  MOV R0, UR4 ;  /* 0x0000000400007c02 */ /* 0x000fee0008000f00 */
.L_x_218:
[----:B--2---:R2:W3:Y:S02]  /*93a0*/  SYNCS.PHASECHK.TRANS64.TRYWAIT P0, [R0+URZ+0x1b8], R2 ;  /* 0x0001b802000075a7 */ /* 0x0044e400080011ff */
[----:B---3--:R-:W-:Y:S05]  /*93b0*/  @!P0 NANOSLEEP.SYNCS 0x989680 ;  /* 0x009896800000895d */ /* 0x008fea0003900000 */
[----:B------:R-:W3:Y:S02]  /*93c0*/  @!P0 SYNCS.PHASECHK.TRANS64 P0, [R0+URZ+0x1b8], R2 ;  /* 0x0001b802000085a7 */ /* 0x000ee400080010ff */
[----:B---3--:R-:W-:Y:S05]  /*93d0*/  @!P0 BRA `(.L_x_218) ;  /* 0xfffffffc00f08947 */ /* 0x008fea000383ffff */
[----:B------:R-:W-:Y:S05]  /*93e0*/  BRA `(.L_x_219) ;  /* 0xffffffc000c47947 */ /* 0x000fea000383ffff */
.L_x_105:
[----:B------:R-:W-:Y:S07]  /*93f0*/  MOV R2, UR5 ;  /* 0x0000000500027c02 */ /* 0x000fee0008000f00 */
.L_x_220:
[----:B--2---:R2:W3:Y:S02]  /*9400*/  SYNCS.PHASECHK.TRANS64.TRYWAIT P0, [R2+URZ+0x1b8], R0 ;  /* 0x0001b800020075a7 */ /* 0x0044e400080011ff */
[----:B---3--:R-:W-:Y:S05]  /*9410*/  @!P0 NANOSLEEP.SYNCS 0x989680 ;  /* 0x009896800000895d */ /* 0x008fea0003900000 */
[----:B------:R-:W3:Y:S02]  /*9420*/  @!P0 SYNCS.PHASECHK.TRANS64 P0, [R2+URZ+0x1b8], R0 ;  /* 0x0001b800020085a7 */ /* 0x000ee400080010ff */
[----:B---3--:R-:W-:Y:S05]  /*9430*/  @!P0 BRA `(.L_x_220) ;  /* 0xfffffffc00f08947 */ /* 0x008fea000383ffff */
[----:B------:R-:W-:Y:S05]  /*9440*/  BRA `(.L_x_221) ;  /* 0xffffffc4002c7947 */ /* 0x000fea000383ffff */
.L_x_107:
[----:B------:R-:W-:-:S07]  /*9450*/  MOV R0, UR4 ;  /* 0x0000000400007c02 */ /* 0x000fce0008000f00 */
.L_x_222:
[----:B---3--:R3:W4:Y:S02]  /*9460*/  SYNCS.PHASECHK.TRANS64.TRYWAIT P0, [R0+URZ], R2 ;  /* 0x00000002000075a7 */ /* 0x00872400080011ff */
[----:B----4-:R-:W-:Y:S05]  /*9470*/  @!P0 NANOSLEEP.SYNCS 0x989680 ;  /* 0x009896800000895d */ /* 0x010fea0003900000 */
[----:B------:R-:W4:Y:S02]  /*9480*/  @!P0 SYNCS.PHASECHK.TRANS64 P0, [R0+URZ], R2 ;  /* 0x00000002000085a7 */ /* 0x000f2400080010ff */
[----:B----4-:R-:W-:Y:S05]  /*9490*/  @!P0 BRA `(.L_x_222) ;  /* 0xfffffffc00f08947 */ /* 0x010fea000383ffff */
[----:B------:R-:W-:Y:S05]  /*94a0*/  BRA `(.L_x_223) ;  /* 0xffffffc400c07947 */ /* 0x000fea000383ffff */
.L_x_108:
[----:B------:R-:W-:-:S07]  /*94b0*/  MOV R0, UR5 ;  /* 0x0000000500007c02 */ /* 0x000fce0008000f00 */
.L_x_224:
[----:B--2---:R2:W3:Y:S02]  /*94c0*/  SYNCS.PHASECHK.TRANS64.TRYWAIT P0, [R0+URZ], R2 ;  /* 0x00000002000075a7 */ /* 0x0044e400080011ff */
[----:B---3--:R-:W-:Y:S05]  /*94d0*/  @!P0 NANOSLEEP.SYNCS 0x989680 ;  /* 0x009896800000895d */ /* 0x008fea0003900000 */
[----:B------:R-:W3:Y:S02]  /*94e0*/  @!P0 SYNCS.PHASECHK.TRANS64 P0, [R0+URZ], R2 ;  /* 0x00000002000085a7 */ /* 0x000ee400080010ff */
[----:B---3--:R-:W-:Y:S05]  /*94f0*/  @!P0 BRA `(.L_x_224) ;  /* 0xfffffffc00f08947 */ /* 0x008fea000383ffff */
[----:B------:R-:W-:Y:S05]  /*9500*/  BRA `(.L_x_225) ;  /* 0xffffffc400cc7947 */ /* 0x000fea000383ffff */
.L_x_110:
[----:B-1----:R1:W2:Y:S02]  /*9510*/  SYNCS.PHASECHK.TRANS64.TRYWAIT P0, [R0+URZ+0x1e0], R2 ;  /* 0x0001e002000075a7 */ /* 0x0022a400080011ff */
[----:B--2---:R-:W-:Y:S05]  /*9520*/  @!P0 NANOSLEEP.SYNCS 0x989680 ;  /* 0x009896800000895d */ /* 0x004fea0003900000 */
[----:B------:R-:W2:Y:S02]  /*9530*/  @!P0 SYNCS.PHASECHK.TRANS64 P0, [R0+URZ+0x1e0], R2 ;  /* 0x0001e002000085a7 */ /* 0x000ea400080010ff */
[----:B--2---:R-:W-:Y:S05]  /*9540*/  @!P0 BRA `(.L_x_110) ;  /* 0xfffffffc00f08947 */ /* 0x004fea000383ffff */
[----:B------:R-:W-:Y:S05]  /*9550*/  BRA `(.L_x_226) ;  /* 0xffffffc800b87947 */ /* 0x000fea000383ffff */
.L_x_120:
[----:B-1----:R1:W3:Y:S02]  /*9560*/  SYNCS.PHASECHK.TRANS64.TRYWAIT P1, [R2+URZ+0x1a0], R4 ;  /* 0x0001a004020075a7 */ /* 0x0022e400080211ff */
[----:B---3--:R-:W-:Y:S05]  /*9570*/  @!P1 NANOSLEEP.SYNCS 0x989680 ;  /* 0x009896800000995d */ /* 0x008fea0003900000 */
[----:B------:R-:W3:Y:S02]  /*9580*/  @!P1 SYNCS.PHASECHK.TRANS64 P1, [R2+URZ+0x1a0], R4 ;  /* 0x0001a004020095a7 */ /* 0x000ee400080210ff */
[----:B---3--:R-:W-:Y:S05]  /*9590*/  @!P1 BRA `(.L_x_120) ;  /* 0xfffffffc00f09947 */ /* 0x008fea000383ffff */
[----:B------:R-:W-:Y:S05]  /*95a0*/  BRA `(.L_x_119) ;  /* 0xffffffd800287947 */ /* 0x000fea000383ffff */
.L_x_122:
[----:B-1----:R1:W2:Y:S02]  /*95b0*/  SYNCS.PHASECHK.TRANS64.TRYWAIT P0, [R27+URZ+0x200], R3 ;  /* 0x000200031b0075a7 */ /* 0x0022a400080011ff */
[----:B--2---:R-:W-:Y:S05]  /*95c0*/  @!P0 NANOSLEEP.SYNCS 0x989680 ;  /* 0x009896800000895d */ /* 0x004fea0003900000 */
[----:B------:R-:W2:Y:S02]  /*95d0*/  @!P0 SYNCS.PHASECHK.TRANS64 P0, [R27+URZ+0x200], R3 ;  /* 0x000200031b0085a7 */ /* 0x000ea400080010ff */
[----:B--2---:R-:W-:Y:S05]  /*95e0*/  @!P0 BRA `(.L_x_122) ;  /* 0xfffffffc00f08947 */ /* 0x004fea000383ffff */
[----:B------:R-:W-:Y:S05]  /*95f0*/  BRA `(.L_x_121) ;  /* 0xffffffd800787947 */ /* 0x000fea000383ffff */
.L_x_133:
[----:B-1----:R1:W2:Y:S02]  /*9600*/  SYNCS.PHASECHK.TRANS64.TRYWAIT P0, [R2+URZ+0x1a0], R63 ;  /* 0x0001a03f020075a7 */ /* 0x0022a400080011ff */
[----:B--2---:R-:W-:Y:S05]  /*9610*/  @!P0 NANOSLEEP.SYNCS 0x989680 ;  /* 0x009896800000895d */ /* 0x004fea0003900000 */
[----:B------:R-:W2:Y:S02]  /*9620*/  @!P0 SYNCS.PHASECHK.TRANS64 P0, [R2+URZ+0x1a0], R63 ;  /* 0x0001a03f020085a7 */ /* 0x000ea400080010ff */
[----:B--2---:R-:W-:Y:S05]  /*9630*/  @!P0 BRA `(.L_x_133) ;  /* 0xfffffffc00f08947 */ /* 0x004fea000383ffff */
[----:B------:R-:W-:Y:S05]  /*9640*/  BRA `(.L_x_132) ;  /* 0xffffffe0008c7947 */ /* 0x000fea000383ffff */
        .weak           $__internal_0_$__cuda_sm10x_tcgen05_guardrail_trap_col_being_dealloced_not_returned_by_alloc
        .type           $__internal_0_$__cuda_sm10x_tcgen05_guardrail_trap_col_being_dealloced_not_returned_by_alloc,@function
        .size           $__internal_0_$__cuda_sm10x_tcgen05_guardrail_trap_col_being_dealloced_not_returned_by_alloc,($__internal_1_$__cuda_sm10x_tcgen05_guardrail_trap_phase_invalid_during_alloc - $__internal_0_$__cuda_sm10x_tcgen05_guardrail_trap_col_being_dealloced_not_returned_by_alloc)
$__internal_0_$__cuda_sm10x_tcgen05_guardrail_trap_col_being_dealloced_not_returned_by_alloc:
[----:B------:R-:W-:Y:S05]  /*9650*/  BPT.TRAP 0x1 ;  /* 0x000000040000795c */ /* 0x000fea0000300000 */
[----:B------:R-:W-:-:S04]  /*9660*/  HFMA2 R3, -RZ, RZ, 0, 0 ;  /* 0x00000000ff037431 */ /* 0x000fc800000001ff */
[----:B------:R-:W-:Y:S05]  /*9670*/  RET.REL.NODEC R2 `(_ZN7cutlass13device_kernelINS_4gemm6kernel13GemmUniversalIN4cute5tupleIJiiiiEEENS1_10collective13CollectiveMmaINS1_35MainloopSm100TmaUmmaWarpSpecializedILi26ELi2ELi4ENS5_IJNS4_1CILi2EEENSA_ILi1EEESC_EEEEENS5_IJNSA_ILi64EEESF_NSA_ILi32EEEEEENS_10bfloat16_tENS5_IJlSC_lEEESI_SJ_NS4_8TiledMMAINS4_8MMA_AtomIJNS4_20SM100_MMA_F16BF16_SSISI_SI_fLi64ELi64ELNS4_4UMMA5MajorE0ELSO_0ELNSN_7ScaleInE0ELSP_0EEEEEENS4_6LayoutINS5_IJSC_SC_SC_EEENS5_IJNSA_ILi0EEESU_SU_EEEEENS5_IJNS4_10UnderscoreESX_SX_EEEEENS4_13SM90_TMA_LOADENS4_14ComposedLayoutINS4_7SwizzleILi2ELi4ELi3EEENS4_18smem_ptr_flag_bitsILi16EEENSS_INS5_IJNSA_ILi8EEESG_EEENS5_IJSG_SC_EEEEEEEvNS4_8identityENS4_23SM90_TMA_LOAD_MULTICASTES1A_vS1B_EENS_8epilogue10collective18CollectiveEpilogueINS1E_23Sm100TmaWarpSpecializedILi3ELi2ELi16ELb1ELb0EEEJSH_NS5_IJNSS_ISF_SC_EENSS_ISG_SC_EEEEESI_SJ_SI_SJ_NS1E_6fusion15FusionCallbacksIS1I_NS1M_17LinearCombinationISI_fSI_fLNS_15FloatRoundStyleE2EEESH_S1L_JEEENS4_5SM1004TMEM4LOAD26SM100_TMEM_LOAD_16dp256b4xES10_S1A_NS4_17SM75_U32x4_LDSM_NENS4_14SM90_TMA_STOREES1A_NS4_17SM90_U32x4_STSM_NENS4_39AutoVectorizingCopyWithAssumedAlignmentILi128EEEEEEvvEEEEvNT_6ParamsE) ;  /* 0xffffff6802607950 */ /* 0x000fea0003c3ffff */
        .weak           $__internal_1_$__cuda_sm10x_tcgen05_guardrail_trap_phase_invalid_during_alloc
        .type           $__internal_1_$__cuda_sm10x_tcgen05_guardrail_trap_phase_invalid_during_alloc,@function
        .size           $__internal_1_$__cuda_sm10x_tcgen05_guardrail_trap_phase_invalid_during_alloc,($__internal_2_$__cuda_sm10x_tcgen05_guardrail_trap_unallocated_columns_being_dealloced - $__internal_1_$__cuda_sm10x_tcgen05_guardrail_trap_phase_invalid_during_alloc)
$__internal_1_$__cuda_sm10x_tcgen05_guardrail_trap_phase_invalid_during_alloc:
[----:B------:R-:W-:Y:S05]  /*9680*/  BPT.TRAP 0x1 ;  /* 0x000000040000795c */ /* 0x000fea0000300000 */
[----:B------:R-:W-:-:S04]  /*9690*/  MOV R5, 0x0 ;  /* 0x0000000000057802 */ /* 0x000fc80000000f00 */
[----:B------:R-:W-:Y:S05]  /*96a0*/  RET.REL.NODEC R4 `(_ZN7cutlass13device_kernelINS_4gemm6kernel13GemmUniversalIN4cute5tupleIJiiiiEEENS1_10collective13CollectiveMmaINS1_35MainloopSm100TmaUmmaWarpSpecializedILi26ELi2ELi4ENS5_IJNS4_1CILi2EEENSA_ILi1EEESC_EEEEENS5_IJNSA_ILi64EEESF_NSA_ILi32EEEEEENS_10bfloat16_tENS5_IJlSC_lEEESI_SJ_NS4_8TiledMMAINS4_8MMA_AtomIJNS4_20SM100_MMA_F16BF16_SSISI_SI_fLi64ELi64ELNS4_4UMMA5MajorE0ELSO_0ELNSN_7ScaleInE0ELSP_0EEEEEENS4_6LayoutINS5_IJSC_SC_SC_EEENS5_IJNSA_ILi0EEESU_SU_EEEEENS5_IJNS4_10UnderscoreESX_SX_EEEEENS4_13SM90_TMA_LOADENS4_14ComposedLayoutINS4_7SwizzleILi2ELi4ELi3EEENS4_18smem_ptr_flag_bitsILi16EEENSS_INS5_IJNSA_ILi8EEESG_EEENS5_IJSG_SC_EEEEEEEvNS4_8identityENS4_23SM90_TMA_LOAD_MULTICASTES1A_vS1B_EENS_8epilogue10collective18CollectiveEpilogueINS1E_23Sm100TmaWarpSpecializedILi3ELi2ELi16ELb1ELb0EEEJSH_NS5_IJNSS_ISF_SC_EENSS_ISG_SC_EEEEESI_SJ_SI_SJ_NS1E_6fusion15FusionCallbacksIS1I_NS1M_17LinearCombinationISI_fSI_fLNS_15FloatRoundStyleE2EEESH_S1L_JEEENS4_5SM1004TMEM4LOAD26SM100_TMEM_LOAD_16dp256b4xES10_S1A_NS4_17SM75_U32x4_LDSM_NENS4_14SM90_TMA_STOREES1A_NS4_17SM90_U32x4_STSM_NENS4_39AutoVectorizingCopyWithAssumedAlignmentILi128EEEEEEvvEEEEvNT_6ParamsE) ;  /* 0xffffff6804547950 */ /* 0x000fea0003c3ffff */
        .weak           $__internal_2_$__cuda_sm10x_tcgen05_guardrail_trap_unallocated_columns_being_dealloced
        .type           $__internal_2_$__cuda_sm10x_tcgen05_guardrail_trap_unallocated_columns_being_dealloced,@function
        .size           $__internal_2_$__cuda_sm10x_tcgen05_guardrail_trap_unallocated_columns_being_dealloced,(.L_x_228 - $__internal_2_$__cuda_sm10x_tcgen05_guardrail_trap_unallocated_columns_being_dealloced)
$__internal_2_$__cuda_sm10x_tcgen05_guardrail_trap_unallocated_columns_being_dealloced:
[----:B------:R-:W-:Y:S05]  /*96b0*/  BPT.TRAP 0x1 ;  /* 0x000000040000795c */ /* 0x000fea0000300000 */
[----:B------:R-:W-:-:S04]  /*96c0*/  HFMA2 R3, -RZ, RZ, 0, 0 ;  /* 0x00000000ff037431 */ /* 0x000fc800000001ff */
[----:B------:R-:W-:Y:S05]  /*96d0*/  RET.REL.NODEC R2 `(_ZN7cutlass13device_kernelINS_4gemm6kernel13GemmUniversalIN4cute5tupleIJiiiiEEENS1_10collective13CollectiveMmaINS1_35MainloopSm100TmaUmmaWarpSpecializedILi26ELi2ELi4ENS5_IJNS4_1CILi2EEENSA_ILi1EEESC_EEEEENS5_IJNSA_ILi64EEESF_NSA_ILi32EEEEEENS_10bfloat16_tENS5_IJlSC_lEEESI_SJ_NS4_8TiledMMAINS4_8MMA_AtomIJNS4_20SM100_MMA_F16BF16_SSISI_SI_fLi64ELi64ELNS4_4UMMA5MajorE0ELSO_0ELNSN_7ScaleInE0ELSP_0EEEEEENS4_6LayoutINS5_IJSC_SC_SC_EEENS5_IJNSA_ILi0EEESU_SU_EEEEENS5_IJNS4_10UnderscoreESX_SX_EEEEENS4_13SM90_TMA_LOADENS4_14ComposedLayoutINS4_7SwizzleILi2ELi4ELi3EEENS4_18smem_ptr_flag_bitsILi16EEENSS_INS5_IJNSA_ILi8EEESG_EEENS5_IJSG_SC_EEEEEEEvNS4_8identityENS4_23SM90_TMA_LOAD_MULTICASTES1A_vS1B_EENS_8epilogue10collective18CollectiveEpilogueINS1E_23Sm100TmaWarpSpecializedILi3ELi2ELi16ELb1ELb0EEEJSH_NS5_IJNSS_ISF_SC_EENSS_ISG_SC_EEEEESI_SJ_SI_SJ_NS1E_6fusion15FusionCallbacksIS1I_NS1M_17LinearCombinationISI_fSI_fLNS_15FloatRoundStyleE2EEESH_S1L_JEEENS4_5SM1004TMEM4LOAD26SM100_TMEM_LOAD_16dp256b4xES10_S1A_NS4_17SM75_U32x4_LDSM_NENS4_14SM90_TMA_STOREES1A_NS4_17SM90_U32x4_STSM_NENS4_39AutoVectorizingCopyWithAssumedAlignmentILi128EEEEEEvvEEEEvNT_6ParamsE) ;  /* 0xffffff6802487950 */ /* 0x000fea0003c3ffff */
.L_x_227:
[----:B------:R-:W-:-:S00]  /*96e0*/  BRA `(.L_x_227) ;  /* 0xfffffffc00fc7947 */ /* 0x000fc0000383ffff */
[----:B------:R-:W-:-:S00]  /*96f0*/  NOP ;  /* 0x0000000000007918 */ /* 0x000fc00000000000 */
        /* <DEDUP_REMOVED lines=8> */
.L_x_228:


//--------------------- .nv.global.init           --------------------------
	.section	.nv.global.init,"aw",@progbits
.nv.global.init:
	.type		$str$27,@object
	.size		$str$27,($str$28 - $str$27)
$str$27:
        /*0000*/ 	.byte	0x28, 0x61, 0x64, 0x64, 0x72, 0x65, 0x73, 0x73, 0x20, 0x26, 0x20, 0x6d, 0x61, 0x73, 0x6b, 0x29
        /*0010*/ 	.byte	0x20, 0x3d, 0x3d, 0x20, 0x30, 0x00
	.type		$str$28,@object
	.size		$str$28,($str$26 - $str$28)
$str$28:
        /*0016*/ 	.byte	0x2f, 0x74, 0x6d, 0x70, 0x2f, 0x63, 0x75, 0x74, 0x6c, 0x61, 0x73, 0x73, 0x5f, 0x73, 0x77, 0x65
        /*0026*/ 	.byte	0x65, 0x70, 0x5f, 0x73, 0x72, 0x63, 0x2f, 0x69, 0x6e, 0x63, 0x6c, 0x75, 0x64, 0x65, 0x2f, 0x63
        /*0036*/ 	.byte	0x75, 0x74, 0x65, 0x2f, 0x70, 0x6f, 0x69, 0x6e, 0x74, 0x65, 0x72, 0x5f, 0x66, 0x6c, 0x61, 0x67
        /*0046*/ 	.byte	0x67, 0x65, 0x64, 0x2e, 0x68, 0x70, 0x70, 0x00
	.type		$str$26,@object
	.size		$str$26,($str$25 - $str$26)
$str$26:
        /*004e*/ 	.byte	0x2f, 0x74, 0x6d, 0x70, 0x2f, 0x63, 0x75, 0x74, 0x6c, 0x61, 0x73, 0x73, 0x5f, 0x73, 0x77, 0x65
        /*005e*/ 	.byte	0x65, 0x70, 0x5f, 0x73, 0x72, 0x63, 0x2f, 0x69, 0x6e, 0x63, 0x6c, 0x75, 0x64, 0x65, 0x2f, 0x63
        /*006e*/ 	.byte	0x75, 0x74, 0x65, 0x2f, 0x61, 0x74, 0x6f, 0x6d, 0x2f, 0x63, 0x6f, 0x70, 0x79, 0x5f, 0x74, 0x72
        /*007e*/ 	.byte	0x61, 0x69, 0x74, 0x73, 0x5f, 0x73, 0x6d, 0x31, 0x30, 0x30, 0x2e, 0x68, 0x70, 0x70, 0x00
	.type		$str$25,@object
	.size		$str$25,(__unnamed_1 - $str$25)
$str$25:
        /*008d*/ 	.byte	0x28, 0x28, 0x75, 0x69, 0x6e, 0x74, 0x33, 0x32, 0x5f, 0x74, 0x28, 0x74, 0x68, 0x72, 0x65, 0x61
        /*009d*/ 	.byte	0x64, 0x49, 0x64, 0x78, 0x2e, 0x78, 0x29, 0x20, 0x2f, 0x20, 0x33, 0x32, 0x29, 0x20, 0x25, 0x20
        /*00ad*/ 	.byte	0x34, 0x29, 0x20, 0x3d, 0x3d, 0x20, 0x28, 0x28, 0x28, 0x74, 0x6d, 0x65, 0x6d, 0x5f, 0x61, 0x64
        /*00bd*/ 	.byte	0x64, 0x72, 0x20, 0x3e, 0x3e, 0x20, 0x31, 0x36, 0x29, 0x20, 0x2f, 0x20, 0x33, 0x32, 0x29, 0x20
        /*00cd*/ 	.byte	0x25, 0x20, 0x34, 0x29, 0x00
	.type		__unnamed_1,@object
	.size		__unnamed_1,(__unnamed_2 - __unnamed_1)
__unnamed_1:
        /*00d2*/ 	.byte	0x61, 0x75, 0x74, 0x6f, 0x20, 0x63, 0x75, 0x74, 0x65, 0x3a, 0x3a, 0x61, 0x73, 0x5f, 0x70, 0x6f
        /* <DEDUP_REMOVED lines=24> */
        /*0262*/ 	.byte	0x30, 0x34, 0x38, 0x3e, 0x3e, 0x3e, 0x3e, 0x5d, 0x00
	.type		__unnamed_2,@object
	.size		__unnamed_2,(.L_2 - __unnamed_2)
__unnamed_2:
        /* <DEDUP_REMOVED lines=45> */
        /*053b*/ 	.byte	0x3e, 0x3e, 0x3e, 0x5d, 0x00
.L_2:


//--------------------- .nv.shared._ZN7cutlass13device_kernelINS_4gemm6kernel13GemmUniversalIN4cute5tupleIJiiiiEEENS1_10collective13CollectiveMmaINS1_35MainloopSm100TmaUmmaWarpSpecializedILi26ELi2ELi4ENS5_IJNS4_1CILi2EEENSA_ILi1EEESC_EEEEENS5_IJNSA_ILi64EEESF_NSA_ILi32EEEEEENS_10bfloat16_tENS5_IJlSC_lEEESI_SJ_NS4_8TiledMMAINS4_8MMA_AtomIJNS4_20SM100_MMA_F16BF16_SSISI_SI_fLi64ELi64ELNS4_4UMMA5MajorE0ELSO_0ELNSN_7ScaleInE0ELSP_0EEEEEENS4_6LayoutINS5_IJSC_SC_SC_EEENS5_IJNSA_ILi0EEESU_SU_EEEEENS5_IJNS4_10UnderscoreESX_SX_EEEEENS4_13SM90_TMA_LOADENS4_14ComposedLayoutINS4_7SwizzleILi2ELi4ELi3EEENS4_18smem_ptr_flag_bitsILi16EEENSS_INS5_IJNSA_ILi8EEESG_EEENS5_IJSG_SC_EEEEEEEvNS4_8identityENS4_23SM90_TMA_LOAD_MULTICASTES1A_vS1B_EENS_8epilogue10collective18CollectiveEpilogueINS1E_23Sm100TmaWarpSpecializedILi3ELi2ELi16ELb1ELb0EEEJSH_NS5_IJNSS_ISF_SC_EENSS_ISG_SC_EEEEESI_SJ_SI_SJ_NS1E_6fusion15FusionCallbacksIS1I_NS1M_17LinearCombinationISI_fSI_fLNS_15FloatRoundStyleE2EEESH_S1L_JEEENS4_5SM1004TMEM4LOAD26SM100_TMEM_LOAD_16dp256b4xES10_S1A_NS4_17SM75_U32x4_LDSM_NENS4_14SM90_TMA_STOREES1A_NS4_17SM90_U32x4_STSM_NENS4_39AutoVectorizingCopyWithAssumedAlignmentILi128EEEEEEvvEEEEvNT_6ParamsE --------------------------
	.section	.nv.shared._ZN7cutlass13device_kernelINS_4gemm6kernel13GemmUniversalIN4cute5tupleIJiiiiEEENS1_10collective13CollectiveMmaINS1_35MainloopSm100TmaUmmaWarpSpecializedILi26ELi2ELi4ENS5_IJNS4_1CILi2EEENSA_ILi1EEESC_EEEEENS5_IJNSA_ILi64EEESF_NSA_ILi32EEEEEENS_10bfloat16_tENS5_IJlSC_lEEESI_SJ_NS4_8TiledMMAINS4_8MMA_AtomIJNS4_20SM100_MMA_F16BF16_SSISI_SI_fLi64ELi64ELNS4_4UMMA5MajorE0ELSO_0ELNSN_7ScaleInE0ELSP_0EEEEEENS4_6LayoutINS5_IJSC_SC_SC_EEENS5_IJNSA_ILi0EEESU_SU_EEEEENS5_IJNS4_10UnderscoreESX_SX_EEEEENS4_13SM90_TMA_LOADENS4_14ComposedLayoutINS4_7SwizzleILi2ELi4ELi3EEENS4_18smem_ptr_flag_bitsILi16EEENSS_INS5_IJNSA_ILi8EEESG_EEENS5_IJSG_SC_EEEEEEEvNS4_8identityENS4_23SM90_TMA_LOAD_MULTICASTES1A_vS1B_EENS_8epilogue10collective18CollectiveEpilogueINS1E_23Sm100TmaWarpSpecializedILi3ELi2ELi16ELb1ELb0EEEJSH_NS5_IJNSS_ISF_SC_EENSS_ISG_SC_EEEEESI_SJ_SI_SJ_NS1E_6fusion15FusionCallbacksIS1I_NS1M_17LinearCombinationISI_fSI_fLNS_15FloatRoundStyleE2EEESH_S1L_JEEENS4_5SM1004TMEM4LOAD26SM100_TMEM_LOAD_16dp256b4xES10_S1A_NS4_17SM75_U32x4_LDSM_NENS4_14SM90_TMA_STOREES1A_NS4_17SM90_U32x4_STSM_NENS4_39AutoVectorizingCopyWithAssumedAlignmentILi128EEEEEEvvEEEEvNT_6ParamsE,"aw",@nobits
	.sectionflags	@""
	.align	16
	.zero		1024


//--------------------- .nv.shared.reserved.0     --------------------------
	.section	.nv.shared.reserved.0,"aw",@nobits
	.weak		__nv_reservedSMEM_offset_0_alias
	.size		__nv_reservedSMEM_offset_0_alias, 0, 64
	.other		__nv_reservedSMEM_offset_0_alias,@"STO_CUDA_RESERVED_SHARED STV_DEFAULT"
__nv_reservedSMEM_offset_0_alias:
	.zero		0
.nv.shared.reserved.0:
	.zero		64
	.weak		__nv_reservedSMEM_tcgen05_partition
	.type		__nv_reservedSMEM_tcgen05_partition,@object
	.size		__nv_reservedSMEM_tcgen05_partition,(.L_0 - __nv_reservedSMEM_tcgen05_partition)
__nv_reservedSMEM_tcgen05_partition:
	.zero		32
.L_0:


//--------------------- .nv.global                --------------------------
	.section	.nv.global,"aw",@nobits
.nv.global:
	.type		_ZN40_INTERNAL_e804c130_4_k_cu_63774181_212474cute1_E,@object
	.size		_ZN40_INTERNAL_e804c130_4_k_cu_63774181_212474cute1_E,(_ZN40_INTERNAL_e804c130_4_k_cu_63774181_212474cuda3std3__45__cpo6cbeginE - _ZN40_INTERNAL_e804c130_4_k_cu_63774181_212474cute1_E)
_ZN40_INTERNAL_e804c130_4_k_cu_63774181_212474cute1_E:
	.zero		1
	.type		_ZN40_INTERNAL_e804c130_4_k_cu_63774181_212474cuda3std3__45__cpo6cbeginE,@object
	.size		_ZN40_INTERNAL_e804c130_4_k_cu_63774181_212474cuda3std3__45__cpo6cbeginE,(_ZN40_INTERNAL_e804c130_4_k_cu_63774181_212474cuda3std3__48in_placeE - _ZN40_INTERNAL_e804c130_4_k_cu_63774181_212474cuda3std3__45__cpo6cbeginE)
_ZN40_INTERNAL_e804c130_4_k_cu_63774181_212474cuda3std3__45__cpo6cbeginE:
	.zero		1
	.type		_ZN40_INTERNAL_e804c130_4_k_cu_63774181_212474cuda3std3__48in_placeE,@object
	.size		_ZN40_INTERNAL_e804c130_4_k_cu_63774181_212474cuda3std3__48in_placeE,(_ZN40_INTERNAL_e804c130_4_k_cu_63774181_212474cuda3std6ranges3__45__cpo9iter_moveE - _ZN40_INTERNAL_e804c130_4_k_cu_63774181_212474cuda3std3__48in_placeE)
_ZN40_INTERNAL_e804c130_4_k_cu_63774181_212474cuda3std3__48in_placeE:
	.zero		1
	.type		_ZN40_INTERNAL_e804c130_4_k_cu_63774181_212474cuda3std6ranges3__45__cpo9iter_moveE,@object
	.size		_ZN40_INTERNAL_e804c130_4_k_cu_63774181_212474cuda3std6ranges3__45__cpo9iter_moveE,(_ZN40_INTERNAL_e804c130_4_k_cu_63774181_212474cuda3std3__45__cpo5beginE - _ZN40_INTERNAL_e804c130_4_k_cu_63774181_212474cuda3std6ranges3__45__cpo9iter_moveE)
_ZN40_INTERNAL_e804c130_4_k_cu_63774181_212474cuda3std6ranges3__45__cpo9iter_moveE:
	.zero		1
	.type		_ZN40_INTERNAL_e804c130_4_k_cu_63774181_212474cuda3std3__45__cpo5beginE,@object
	.size		_ZN40_INTERNAL_e804c130_4_k_cu_63774181_212474cuda3std3__45__cpo5beginE,(_ZN40_INTERNAL_e804c130_4_k_cu_63774181_212474cuda3std3__442_GLOBAL__N__e804c130_4_k_cu_63774181_212476ignoreE - _ZN40_INTERNAL_e804c130_4_k_cu_63774181_212474cuda3std3__45__cpo5beginE)
_ZN40_INTERNAL_e804c130_4_k_cu_63774181_212474cuda3std3__45__cpo5beginE:
	.zero		1
	.type		_ZN40_INTERNAL_e804c130_4_k_cu_63774181_212474cuda3std3__442_GLOBAL__N__e804c130_4_k_cu_63774181_212476ignoreE,@object
	.size		_ZN40_INTERNAL_e804c130_4_k_cu_63774181_212474cuda3std3__442_GLOBAL__N__e804c130_4_k_cu_63774181_212476ignoreE,(_ZN40_INTERNAL_e804c130_4_k_cu_63774181_212474cute7productE - _ZN40_INTERNAL_e804c130_4_k_cu_63774181_212474cuda3std3__442_GLOBAL__N__e804c130_4_k_cu_63774181_212476ignoreE)
_ZN40_INTERNAL_e804c130_4_k_cu_63774181_212474cuda3std3__442_GLOBAL__N__e804c130_4_k_cu_63774181_212476ignoreE:
	.zero		1
	.type		_ZN40_INTERNAL_e804c130_4_k_cu_63774181_212474cute7productE,@object
	.size		_ZN40_INTERNAL_e804c130_4_k_cu_63774181_212474cute7productE,(_ZN40_INTERNAL_e804c130_4_k_cu_63774181_212474cuda3std3__45__cpo3endE - _ZN40_INTERNAL_e804c130_4_k_cu_63774181_212474cute7productE)
_ZN40_INTERNAL_e804c130_4_k_cu_63774181_212474cute7productE:
	.zero		1
	.type		_ZN40_INTERNAL_e804c130_4_k_cu_63774181_212474cuda3std3__45__cpo3endE,@object
	.size		_ZN40_INTERNAL_e804c130_4_k_cu_63774181_212474cuda3std3__45__cpo3endE,(_ZN40_INTERNAL_e804c130_4_k_cu_63774181_212474cuda3std3__419piecewise_constructE - _ZN40_INTERNAL_e804c130_4_k_cu_63774181_212474cuda3std3__45__cpo3endE)
_ZN40_INTERNAL_e804c130_4_k_cu_63774181_212474cuda3std3__45__cpo3endE:
	.zero		1
	.type		_ZN40_INTERNAL_e804c130_4_k_cu_63774181_212474cuda3std3__419piecewise_constructE,@object
	.size		_ZN40_INTERNAL_e804c130_4_k_cu_63774181_212474cuda3std3__419piecewise_constructE,(_ZN40_INTERNAL_e804c130_4_k_cu_63774181_212474cuda3std3__45__cpo4cendE - _ZN40_INTERNAL_e804c130_4_k_cu_63774181_212474cuda3std3__419piecewise_constructE)
_ZN40_INTERNAL_e804c130_4_k_cu_63774181_212474cuda3std3__419piecewise_constructE:
	.zero		1
	.type		_ZN40_INTERNAL_e804c130_4_k_cu_63774181_212474cuda3std3__45__cpo4cendE,@object
	.size		_ZN40_INTERNAL_e804c130_4_k_cu_63774181_212474cuda3std3__45__cpo4cendE,(_ZN40_INTERNAL_e804c130_4_k_cu_63774181_212474cuda3std6ranges3__45__cpo4swapE - _ZN40_INTERNAL_e804c130_4_k_cu_63774181_212474cuda3std3__45__cpo4cendE)
_ZN40_INTERNAL_e804c130_4_k_cu_63774181_212474cuda3std3__45__cpo4cendE:
	.zero		1
	.type		_ZN40_INTERNAL_e804c130_4_k_cu_63774181_212474cuda3std6ranges3__45__cpo4swapE,@object
	.size		_ZN40_INTERNAL_e804c130_4_k_cu_63774181_212474cuda3std6ranges3__45__cpo4swapE,(.L_10 - _ZN40_INTERNAL_e804c130_4_k_cu_63774181_212474cuda3std6ranges3__45__cpo4swapE)
_ZN40_INTERNAL_e804c130_4_k_cu_63774181_212474cuda3std6ranges3__45__cpo4swapE:
	.zero		1
.L_10:


//--------------------- .nv.constant0._ZN7cutlass13device_kernelINS_4gemm6kernel13GemmUniversalIN4cute5tupleIJiiiiEEENS1_10collective13CollectiveMmaINS1_35MainloopSm100TmaUmmaWarpSpecializedILi26ELi2ELi4ENS5_IJNS4_1CILi2EEENSA_ILi1EEESC_EEEEENS5_IJNSA_ILi64EEESF_NSA_ILi32EEEEEENS_10bfloat16_tENS5_IJlSC_lEEESI_SJ_NS4_8TiledMMAINS4_8MMA_AtomIJNS4_20SM100_MMA_F16BF16_SSISI_SI_fLi64ELi64ELNS4_4UMMA5MajorE0ELSO_0ELNSN_7ScaleInE0ELSP_0EEEEEENS4_6LayoutINS5_IJSC_SC_SC_EEENS5_IJNSA_ILi0EEESU_SU_EEEEENS5_IJNS4_10UnderscoreESX_SX_EEEEENS4_13SM90_TMA_LOADENS4_14ComposedLayoutINS4_7SwizzleILi2ELi4ELi3EEENS4_18smem_ptr_flag_bitsILi16EEENSS_INS5_IJNSA_ILi8EEESG_EEENS5_IJSG_SC_EEEEEEEvNS4_8identityENS4_23SM90_TMA_LOAD_MULTICASTES1A_vS1B_EENS_8epilogue10collective18CollectiveEpilogueINS1E_23Sm100TmaWarpSpecializedILi3ELi2ELi16ELb1ELb0EEEJSH_NS5_IJNSS_ISF_SC_EENSS_ISG_SC_EEEEESI_SJ_SI_SJ_NS1E_6fusion15FusionCallbacksIS1I_NS1M_17LinearCombinationISI_fSI_fLNS_15FloatRoundStyleE2EEESH_S1L_JEEENS4_5SM1004TMEM4LOAD26SM100_TMEM_LOAD_16dp256b4xES10_S1A_NS4_17SM75_U32x4_LDSM_NENS4_14SM90_TMA_STOREES1A_NS4_17SM90_U32x4_STSM_NENS4_39AutoVectorizingCopyWithAssumedAlignmentILi128EEEEEEvvEEEEvNT_6ParamsE --------------------------
	.section	.nv.constant0._ZN7cutlass13device_kernelINS_4gemm6kernel13GemmUniversalIN4cute5tupleIJiiiiEEENS1_10collective13CollectiveMmaINS1_35MainloopSm100TmaUmmaWarpSpecializedILi26ELi2ELi4ENS5_IJNS4_1CILi2EEENSA_ILi1EEESC_EEEEENS5_IJNSA_ILi64EEESF_NSA_ILi32EEEEEENS_10bfloat16_tENS5_IJlSC_lEEESI_SJ_NS4_8TiledMMAINS4_8MMA_AtomIJNS4_20SM100_MMA_F16BF16_SSISI_SI_fLi64ELi64ELNS4_4UMMA5MajorE0ELSO_0ELNSN_7ScaleInE0ELSP_0EEEEEENS4_6LayoutINS5_IJSC_SC_SC_EEENS5_IJNSA_ILi0EEESU_SU_EEEEENS5_IJNS4_10UnderscoreESX_SX_EEEEENS4_13SM90_TMA_LOADENS4_14ComposedLayoutINS4_7SwizzleILi2ELi4ELi3EEENS4_18smem_ptr_flag_bitsILi16EEENSS_INS5_IJNSA_ILi8EEESG_EEENS5_IJSG_SC_EEEEEEEvNS4_8identityENS4_23SM90_TMA_LOAD_MULTICASTES1A_vS1B_EENS_8epilogue10collective18CollectiveEpilogueINS1E_23Sm100TmaWarpSpecializedILi3ELi2ELi16ELb1ELb0EEEJSH_NS5_IJNSS_ISF_SC_EENSS_ISG_SC_EEEEESI_SJ_SI_SJ_NS1E_6fusion15FusionCallbacksIS1I_NS1M_17LinearCombinationISI_fSI_fLNS_15FloatRoundStyleE2EEESH_S1L_JEEENS4_5SM1004TMEM4LOAD26SM100_TMEM_LOAD_16dp256b4xES10_S1A_NS4_17SM75_U32x4_LDSM_NENS4_14SM90_TMA_STOREES1A_NS4_17SM90_U32x4_STSM_NENS4_39AutoVectorizingCopyWithAssumedAlignmentILi128EEEEEEvvEEEEvNT_6ParamsE,"a",@progbits
	.sectionflags	@""
	.align	4
.nv.constant0._ZN7cutlass13device_kernelINS_4gemm6kernel13GemmUniversalIN4cute5tupleIJiiiiEEENS1_10collective13CollectiveMmaINS1_35MainloopSm100TmaUmmaWarpSpecializedILi26ELi2ELi4ENS5_IJNS4_1CILi2EEENSA_ILi1EEESC_EEEEENS5_IJNSA_ILi64EEESF_NSA_ILi32EEEEEENS_10bfloat16_tENS5_IJlSC_lEEESI_SJ_NS4_8TiledMMAINS4_8MMA_AtomIJNS4_20SM100_MMA_F16BF16_SSISI_SI_fLi64ELi64ELNS4_4UMMA5MajorE0ELSO_0ELNSN_7ScaleInE0ELSP_0EEEEEENS4_6LayoutINS5_IJSC_SC_SC_EEENS5_IJNSA_ILi0EEESU_SU_EEEEENS5_IJNS4_10UnderscoreESX_SX_EEEEENS4_13SM90_TMA_LOADENS4_14ComposedLayoutINS4_7SwizzleILi2ELi4ELi3EEENS4_18smem_ptr_flag_bitsILi16EEENSS_INS5_IJNSA_ILi8EEESG_EEENS5_IJSG_SC_EEEEEEEvNS4_8identityENS4_23SM90_TMA_LOAD_MULTICASTES1A_vS1B_EENS_8epilogue10collective18CollectiveEpilogueINS1E_23Sm100TmaWarpSpecializedILi3ELi2ELi16ELb1ELb0EEEJSH_NS5_IJNSS_ISF_SC_EENSS_ISG_SC_EEEEESI_SJ_SI_SJ_NS1E_6fusion15FusionCallbacksIS1I_NS1M_17LinearCombinationISI_fSI_fLNS_15FloatRoundStyleE2EEESH_S1L_JEEENS4_5SM1004TMEM4LOAD26SM100_TMEM_LOAD_16dp256b4xES10_S1A_NS4_17SM75_U32x4_LDSM_NENS4_14SM90_TMA_STOREES1A_NS4_17SM90_U32x4_STSM_NENS4_39AutoVectorizingCopyWithAssumedAlignmentILi128EEEEEEvvEEEEvNT_6ParamsE:
	.zero		2944


//--------------------- SYMBOLS --------------------------

	.type		.nv.reservedSmem.offset0,@object
	.size		.nv.reservedSmem.offset0,0x4
	.type		.nv.reservedSmem.cap,@object
	.size		.nv.reservedSmem.cap,0x4
	.type		__assertfail,@function
